//
// Generated by NVIDIA NVVM Compiler
//
// Compiler Build ID: CL-36424714
// Cuda compilation tools, release 13.0, V13.0.88
// Based on NVVM 20.0.0
//

.version 9.0
.target sm_100
.address_size 64

	// .globl	_Z14conv_kernel_p1PfS_iS_iiii

.visible .entry _Z14conv_kernel_p1PfS_iS_iiii(
	.param .u64 .ptr .align 1 _Z14conv_kernel_p1PfS_iS_iiii_param_0,
	.param .u64 .ptr .align 1 _Z14conv_kernel_p1PfS_iS_iiii_param_1,
	.param .u32 _Z14conv_kernel_p1PfS_iS_iiii_param_2,
	.param .u64 .ptr .align 1 _Z14conv_kernel_p1PfS_iS_iiii_param_3,
	.param .u32 _Z14conv_kernel_p1PfS_iS_iiii_param_4,
	.param .u32 _Z14conv_kernel_p1PfS_iS_iiii_param_5,
	.param .u32 _Z14conv_kernel_p1PfS_iS_iiii_param_6,
	.param .u32 _Z14conv_kernel_p1PfS_iS_iiii_param_7
)
{
	.reg .pred 	%p<18>;
	.reg .b32 	%r<62>;
	.reg .b32 	%f<119>;
	.reg .b64 	%rd<28>;

	ld.param.u64 	%rd7, [_Z14conv_kernel_p1PfS_iS_iiii_param_0];
	ld.param.u64 	%rd8, [_Z14conv_kernel_p1PfS_iS_iiii_param_1];
	ld.param.u32 	%r28, [_Z14conv_kernel_p1PfS_iS_iiii_param_2];
	ld.param.u64 	%rd9, [_Z14conv_kernel_p1PfS_iS_iiii_param_3];
	ld.param.u32 	%r29, [_Z14conv_kernel_p1PfS_iS_iiii_param_4];
	ld.param.u32 	%r30, [_Z14conv_kernel_p1PfS_iS_iiii_param_5];
	ld.param.u32 	%r31, [_Z14conv_kernel_p1PfS_iS_iiii_param_6];
	ld.param.u32 	%r32, [_Z14conv_kernel_p1PfS_iS_iiii_param_7];
	cvta.to.global.u64 	%rd1, %rd9;
	cvta.to.global.u64 	%rd2, %rd7;
	cvta.to.global.u64 	%rd3, %rd8;
	mov.u32 	%r1, %ctaid.y;
	mov.u32 	%r33, %ctaid.x;
	mad.lo.s32 	%r2, %r30, %r33, %r1;
	mov.u32 	%r3, %tid.x;
	mov.u32 	%r4, %tid.y;
	sub.s32 	%r34, %r28, %r29;
	add.s32 	%r5, %r34, 1;
	setp.ge.s32 	%p1, %r1, %r30;
	setp.ge.s32 	%p2, %r33, %r31;
	or.pred  	%p3, %p1, %p2;
	max.s32 	%r36, %r3, %r4;
	setp.gt.s32 	%p4, %r36, %r34;
	or.pred  	%p5, %p3, %p4;
	@%p5 bra 	$L__BB0_20;
	setp.lt.s32 	%p6, %r29, 1;
	mov.f32 	%f117, 0f00000000;
	@%p6 bra 	$L__BB0_17;
	mad.lo.s32 	%r6, %r28, %r1, %r3;
	mul.lo.s32 	%r7, %r2, %r29;
	and.b32  	%r8, %r29, 15;
	and.b32  	%r9, %r29, 7;
	and.b32  	%r10, %r29, 2147483632;
	and.b32  	%r11, %r29, 3;
	neg.s32 	%r12, %r10;
	add.s64 	%rd4, %rd1, 32;
	mov.f32 	%f117, 0f00000000;
	mov.b32 	%r55, 0;
$L__BB0_3:
	setp.lt.u32 	%p7, %r29, 16;
	add.s32 	%r40, %r6, %r55;
	mad.lo.s32 	%r14, %r40, %r28, %r4;
	add.s32 	%r41, %r55, %r7;
	mul.lo.s32 	%r15, %r41, %r29;
	mov.b32 	%r60, 0;
	@%p7 bra 	$L__BB0_6;
	mov.u32 	%r56, %r15;
	mov.u32 	%r57, %r14;
	mov.u32 	%r58, %r12;
$L__BB0_5:
	.pragma "nounroll";
	mul.wide.s32 	%rd10, %r57, 4;
	add.s64 	%rd11, %rd2, %rd10;
	mul.wide.s32 	%rd12, %r56, 4;
	add.s64 	%rd13, %rd4, %rd12;
	ld.global.f32 	%f20, [%rd11];
	ld.global.f32 	%f21, [%rd13+-32];
	fma.rn.f32 	%f22, %f20, %f21, %f117;
	ld.global.f32 	%f23, [%rd11+4];
	ld.global.f32 	%f24, [%rd13+-28];
	fma.rn.f32 	%f25, %f23, %f24, %f22;
	ld.global.f32 	%f26, [%rd11+8];
	ld.global.f32 	%f27, [%rd13+-24];
	fma.rn.f32 	%f28, %f26, %f27, %f25;
	ld.global.f32 	%f29, [%rd11+12];
	ld.global.f32 	%f30, [%rd13+-20];
	fma.rn.f32 	%f31, %f29, %f30, %f28;
	ld.global.f32 	%f32, [%rd11+16];
	ld.global.f32 	%f33, [%rd13+-16];
	fma.rn.f32 	%f34, %f32, %f33, %f31;
	ld.global.f32 	%f35, [%rd11+20];
	ld.global.f32 	%f36, [%rd13+-12];
	fma.rn.f32 	%f37, %f35, %f36, %f34;
	ld.global.f32 	%f38, [%rd11+24];
	ld.global.f32 	%f39, [%rd13+-8];
	fma.rn.f32 	%f40, %f38, %f39, %f37;
	ld.global.f32 	%f41, [%rd11+28];
	ld.global.f32 	%f42, [%rd13+-4];
	fma.rn.f32 	%f43, %f41, %f42, %f40;
	ld.global.f32 	%f44, [%rd11+32];
	ld.global.f32 	%f45, [%rd13];
	fma.rn.f32 	%f46, %f44, %f45, %f43;
	ld.global.f32 	%f47, [%rd11+36];
	ld.global.f32 	%f48, [%rd13+4];
	fma.rn.f32 	%f49, %f47, %f48, %f46;
	ld.global.f32 	%f50, [%rd11+40];
	ld.global.f32 	%f51, [%rd13+8];
	fma.rn.f32 	%f52, %f50, %f51, %f49;
	ld.global.f32 	%f53, [%rd11+44];
	ld.global.f32 	%f54, [%rd13+12];
	fma.rn.f32 	%f55, %f53, %f54, %f52;
	ld.global.f32 	%f56, [%rd11+48];
	ld.global.f32 	%f57, [%rd13+16];
	fma.rn.f32 	%f58, %f56, %f57, %f55;
	ld.global.f32 	%f59, [%rd11+52];
	ld.global.f32 	%f60, [%rd13+20];
	fma.rn.f32 	%f61, %f59, %f60, %f58;
	ld.global.f32 	%f62, [%rd11+56];
	ld.global.f32 	%f63, [%rd13+24];
	fma.rn.f32 	%f64, %f62, %f63, %f61;
	ld.global.f32 	%f65, [%rd11+60];
	ld.global.f32 	%f66, [%rd13+28];
	fma.rn.f32 	%f117, %f65, %f66, %f64;
	add.s32 	%r58, %r58, 16;
	add.s32 	%r57, %r57, 16;
	add.s32 	%r56, %r56, 16;
	setp.ne.s32 	%p8, %r58, 0;
	mov.u32 	%r60, %r10;
	@%p8 bra 	$L__BB0_5;
$L__BB0_6:
	setp.eq.s32 	%p9, %r8, 0;
	@%p9 bra 	$L__BB0_16;
	add.s32 	%r42, %r8, -1;
	setp.lt.u32 	%p10, %r42, 7;
	@%p10 bra 	$L__BB0_9;
	add.s32 	%r43, %r14, %r60;
	mul.wide.s32 	%rd14, %r43, 4;
	add.s64 	%rd15, %rd2, %rd14;
	ld.global.f32 	%f68, [%rd15];
	add.s32 	%r44, %r60, %r15;
	mul.wide.s32 	%rd16, %r44, 4;
	add.s64 	%rd17, %rd1, %rd16;
	ld.global.f32 	%f69, [%rd17];
	fma.rn.f32 	%f70, %f68, %f69, %f117;
	ld.global.f32 	%f71, [%rd15+4];
	ld.global.f32 	%f72, [%rd17+4];
	fma.rn.f32 	%f73, %f71, %f72, %f70;
	ld.global.f32 	%f74, [%rd15+8];
	ld.global.f32 	%f75, [%rd17+8];
	fma.rn.f32 	%f76, %f74, %f75, %f73;
	ld.global.f32 	%f77, [%rd15+12];
	ld.global.f32 	%f78, [%rd17+12];
	fma.rn.f32 	%f79, %f77, %f78, %f76;
	ld.global.f32 	%f80, [%rd15+16];
	ld.global.f32 	%f81, [%rd17+16];
	fma.rn.f32 	%f82, %f80, %f81, %f79;
	ld.global.f32 	%f83, [%rd15+20];
	ld.global.f32 	%f84, [%rd17+20];
	fma.rn.f32 	%f85, %f83, %f84, %f82;
	ld.global.f32 	%f86, [%rd15+24];
	ld.global.f32 	%f87, [%rd17+24];
	fma.rn.f32 	%f88, %f86, %f87, %f85;
	ld.global.f32 	%f89, [%rd15+28];
	ld.global.f32 	%f90, [%rd17+28];
	fma.rn.f32 	%f117, %f89, %f90, %f88;
	add.s32 	%r60, %r60, 8;
$L__BB0_9:
	setp.eq.s32 	%p11, %r9, 0;
	@%p11 bra 	$L__BB0_16;
	add.s32 	%r45, %r9, -1;
	setp.lt.u32 	%p12, %r45, 3;
	@%p12 bra 	$L__BB0_12;
	add.s32 	%r46, %r14, %r60;
	mul.wide.s32 	%rd18, %r46, 4;
	add.s64 	%rd19, %rd2, %rd18;
	ld.global.f32 	%f92, [%rd19];
	add.s32 	%r47, %r60, %r15;
	mul.wide.s32 	%rd20, %r47, 4;
	add.s64 	%rd21, %rd1, %rd20;
	ld.global.f32 	%f93, [%rd21];
	fma.rn.f32 	%f94, %f92, %f93, %f117;
	ld.global.f32 	%f95, [%rd19+4];
	ld.global.f32 	%f96, [%rd21+4];
	fma.rn.f32 	%f97, %f95, %f96, %f94;
	ld.global.f32 	%f98, [%rd19+8];
	ld.global.f32 	%f99, [%rd21+8];
	fma.rn.f32 	%f100, %f98, %f99, %f97;
	ld.global.f32 	%f101, [%rd19+12];
	ld.global.f32 	%f102, [%rd21+12];
	fma.rn.f32 	%f117, %f101, %f102, %f100;
	add.s32 	%r60, %r60, 4;
$L__BB0_12:
	setp.eq.s32 	%p13, %r11, 0;
	@%p13 bra 	$L__BB0_16;
	setp.eq.s32 	%p14, %r11, 1;
	add.s32 	%r48, %r14, %r60;
	mul.wide.s32 	%rd22, %r48, 4;
	add.s64 	%rd5, %rd2, %rd22;
	ld.global.f32 	%f103, [%rd5];
	add.s32 	%r49, %r60, %r15;
	mul.wide.s32 	%rd23, %r49, 4;
	add.s64 	%rd6, %rd1, %rd23;
	ld.global.f32 	%f104, [%rd6];
	fma.rn.f32 	%f117, %f103, %f104, %f117;
	@%p14 bra 	$L__BB0_16;
	setp.eq.s32 	%p15, %r11, 2;
	ld.global.f32 	%f105, [%rd5+4];
	ld.global.f32 	%f106, [%rd6+4];
	fma.rn.f32 	%f117, %f105, %f106, %f117;
	@%p15 bra 	$L__BB0_16;
	ld.global.f32 	%f107, [%rd5+8];
	ld.global.f32 	%f108, [%rd6+8];
	fma.rn.f32 	%f117, %f107, %f108, %f117;
$L__BB0_16:
	add.s32 	%r55, %r55, 1;
	setp.ne.s32 	%p16, %r55, %r29;
	@%p16 bra 	$L__BB0_3;
$L__BB0_17:
	setp.ne.s32 	%p17, %r32, 0;
	@%p17 bra 	$L__BB0_19;
	mad.lo.s32 	%r52, %r5, %r3, %r4;
	mul.lo.s32 	%r53, %r31, %r30;
	mad.lo.s32 	%r54, %r53, %r52, %r2;
	mul.wide.s32 	%rd26, %r54, 4;
	add.s64 	%rd27, %rd3, %rd26;
	st.global.f32 	[%rd27], %f117;
	bra.uni 	$L__BB0_20;
$L__BB0_19:
	mad.lo.s32 	%r50, %r2, %r5, %r3;
	mad.lo.s32 	%r51, %r50, %r5, %r4;
	mul.wide.s32 	%rd24, %r51, 4;
	add.s64 	%rd25, %rd3, %rd24;
	st.global.f32 	[%rd25], %f117;
$L__BB0_20:
	ret;

}
	// .globl	_Z14conv_kernel_p2PfS_iiiS_
.visible .entry _Z14conv_kernel_p2PfS_iiiS_(
	.param .u64 .ptr .align 1 _Z14conv_kernel_p2PfS_iiiS__param_0,
	.param .u64 .ptr .align 1 _Z14conv_kernel_p2PfS_iiiS__param_1,
	.param .u32 _Z14conv_kernel_p2PfS_iiiS__param_2,
	.param .u32 _Z14conv_kernel_p2PfS_iiiS__param_3,
	.param .u32 _Z14conv_kernel_p2PfS_iiiS__param_4,
	.param .u64 .ptr .align 1 _Z14conv_kernel_p2PfS_iiiS__param_5
)
{
	.reg .pred 	%p<15>;
	.reg .b32 	%r<42>;
	.reg .b32 	%f<85>;
	.reg .b64 	%rd<20>;

	ld.param.u64 	%rd5, [_Z14conv_kernel_p2PfS_iiiS__param_0];
	ld.param.u64 	%rd3, [_Z14conv_kernel_p2PfS_iiiS__param_1];
	ld.param.u32 	%r25, [_Z14conv_kernel_p2PfS_iiiS__param_2];
	ld.param.u32 	%r26, [_Z14conv_kernel_p2PfS_iiiS__param_3];
	ld.param.u32 	%r27, [_Z14conv_kernel_p2PfS_iiiS__param_4];
	ld.param.u64 	%rd4, [_Z14conv_kernel_p2PfS_iiiS__param_5];
	cvta.to.global.u64 	%rd1, %rd5;
	mov.u32 	%r1, %ctaid.x;
	mov.u32 	%r2, %tid.x;
	mov.u32 	%r3, %tid.y;
	setp.ge.s32 	%p1, %r1, %r25;
	setp.ge.s32 	%p2, %r2, %r27;
	or.pred  	%p3, %p1, %p2;
	setp.ge.s32 	%p4, %r3, %r27;
	or.pred  	%p5, %p4, %p3;
	@%p5 bra 	$L__BB1_15;
	setp.lt.s32 	%p6, %r26, 1;
	mov.f32 	%f84, 0f00000000;
	@%p6 bra 	$L__BB1_14;
	mad.lo.s32 	%r29, %r27, %r2, %r3;
	mad.lo.s32 	%r30, %r29, %r25, %r1;
	mul.lo.s32 	%r4, %r30, %r26;
	and.b32  	%r5, %r26, 15;
	setp.lt.u32 	%p7, %r26, 16;
	mov.f32 	%f84, 0f00000000;
	mov.b32 	%r38, 0;
	@%p7 bra 	$L__BB1_5;
	and.b32  	%r38, %r26, 2147483632;
	neg.s32 	%r36, %r38;
	add.s64 	%rd2, %rd1, 32;
	mov.f32 	%f84, 0f00000000;
	mov.u32 	%r35, %r4;
$L__BB1_4:
	.pragma "nounroll";
	mul.wide.s32 	%rd6, %r35, 4;
	add.s64 	%rd7, %rd2, %rd6;
	ld.global.f32 	%f18, [%rd7+-32];
	add.f32 	%f19, %f84, %f18;
	ld.global.f32 	%f20, [%rd7+-28];
	add.f32 	%f21, %f19, %f20;
	ld.global.f32 	%f22, [%rd7+-24];
	add.f32 	%f23, %f21, %f22;
	ld.global.f32 	%f24, [%rd7+-20];
	add.f32 	%f25, %f23, %f24;
	ld.global.f32 	%f26, [%rd7+-16];
	add.f32 	%f27, %f25, %f26;
	ld.global.f32 	%f28, [%rd7+-12];
	add.f32 	%f29, %f27, %f28;
	ld.global.f32 	%f30, [%rd7+-8];
	add.f32 	%f31, %f29, %f30;
	ld.global.f32 	%f32, [%rd7+-4];
	add.f32 	%f33, %f31, %f32;
	ld.global.f32 	%f34, [%rd7];
	add.f32 	%f35, %f33, %f34;
	ld.global.f32 	%f36, [%rd7+4];
	add.f32 	%f37, %f35, %f36;
	ld.global.f32 	%f38, [%rd7+8];
	add.f32 	%f39, %f37, %f38;
	ld.global.f32 	%f40, [%rd7+12];
	add.f32 	%f41, %f39, %f40;
	ld.global.f32 	%f42, [%rd7+16];
	add.f32 	%f43, %f41, %f42;
	ld.global.f32 	%f44, [%rd7+20];
	add.f32 	%f45, %f43, %f44;
	ld.global.f32 	%f46, [%rd7+24];
	add.f32 	%f47, %f45, %f46;
	ld.global.f32 	%f48, [%rd7+28];
	add.f32 	%f84, %f47, %f48;
	add.s32 	%r36, %r36, 16;
	add.s32 	%r35, %r35, 16;
	setp.ne.s32 	%p8, %r36, 0;
	@%p8 bra 	$L__BB1_4;
$L__BB1_5:
	setp.eq.s32 	%p9, %r5, 0;
	@%p9 bra 	$L__BB1_14;
	and.b32  	%r13, %r26, 7;
	setp.lt.u32 	%p10, %r5, 8;
	@%p10 bra 	$L__BB1_8;
	add.s32 	%r31, %r38, %r4;
	mul.wide.s32 	%rd8, %r31, 4;
	add.s64 	%rd9, %rd1, %rd8;
	ld.global.f32 	%f50, [%rd9];
	add.f32 	%f51, %f84, %f50;
	ld.global.f32 	%f52, [%rd9+4];
	add.f32 	%f53, %f51, %f52;
	ld.global.f32 	%f54, [%rd9+8];
	add.f32 	%f55, %f53, %f54;
	ld.global.f32 	%f56, [%rd9+12];
	add.f32 	%f57, %f55, %f56;
	ld.global.f32 	%f58, [%rd9+16];
	add.f32 	%f59, %f57, %f58;
	ld.global.f32 	%f60, [%rd9+20];
	add.f32 	%f61, %f59, %f60;
	ld.global.f32 	%f62, [%rd9+24];
	add.f32 	%f63, %f61, %f62;
	ld.global.f32 	%f64, [%rd9+28];
	add.f32 	%f84, %f63, %f64;
	add.s32 	%r38, %r38, 8;
$L__BB1_8:
	setp.eq.s32 	%p11, %r13, 0;
	@%p11 bra 	$L__BB1_14;
	and.b32  	%r16, %r26, 3;
	setp.lt.u32 	%p12, %r13, 4;
	@%p12 bra 	$L__BB1_11;
	add.s32 	%r32, %r38, %r4;
	mul.wide.s32 	%rd10, %r32, 4;
	add.s64 	%rd11, %rd1, %rd10;
	ld.global.f32 	%f66, [%rd11];
	add.f32 	%f67, %f84, %f66;
	ld.global.f32 	%f68, [%rd11+4];
	add.f32 	%f69, %f67, %f68;
	ld.global.f32 	%f70, [%rd11+8];
	add.f32 	%f71, %f69, %f70;
	ld.global.f32 	%f72, [%rd11+12];
	add.f32 	%f84, %f71, %f72;
	add.s32 	%r38, %r38, 4;
$L__BB1_11:
	setp.eq.s32 	%p13, %r16, 0;
	@%p13 bra 	$L__BB1_14;
	add.s32 	%r41, %r38, %r4;
	neg.s32 	%r40, %r16;
$L__BB1_13:
	.pragma "nounroll";
	mul.wide.s32 	%rd12, %r41, 4;
	add.s64 	%rd13, %rd1, %rd12;
	ld.global.f32 	%f73, [%rd13];
	add.f32 	%f84, %f84, %f73;
	add.s32 	%r41, %r41, 1;
	add.s32 	%r40, %r40, 1;
	setp.ne.s32 	%p14, %r40, 0;
	@%p14 bra 	$L__BB1_13;
$L__BB1_14:
	cvta.to.global.u64 	%rd14, %rd4;
	mul.wide.u32 	%rd15, %r1, 4;
	add.s64 	%rd16, %rd14, %rd15;
	ld.global.f32 	%f74, [%rd16];
	add.f32 	%f75, %f84, %f74;
	mad.lo.s32 	%r33, %r27, %r1, %r2;
	mad.lo.s32 	%r34, %r33, %r27, %r3;
	cvta.to.global.u64 	%rd17, %rd3;
	mul.wide.s32 	%rd18, %r34, 4;
	add.s64 	%rd19, %rd17, %rd18;
	st.global.f32 	[%rd19], %f75;
$L__BB1_15:
	ret;

}
	// .globl	_Z14maxpool_kernelPfS_iiii
.visible .entry _Z14maxpool_kernelPfS_iiii(
	.param .u64 .ptr .align 1 _Z14maxpool_kernelPfS_iiii_param_0,
	.param .u64 .ptr .align 1 _Z14maxpool_kernelPfS_iiii_param_1,
	.param .u32 _Z14maxpool_kernelPfS_iiii_param_2,
	.param .u32 _Z14maxpool_kernelPfS_iiii_param_3,
	.param .u32 _Z14maxpool_kernelPfS_iiii_param_4,
	.param .u32 _Z14maxpool_kernelPfS_iiii_param_5
)
{
	.reg .pred 	%p<17>;
	.reg .b32 	%r<55>;
	.reg .b32 	%f<88>;
	.reg .b64 	%rd<16>;

	ld.param.u64 	%rd5, [_Z14maxpool_kernelPfS_iiii_param_0];
	ld.param.u64 	%rd4, [_Z14maxpool_kernelPfS_iiii_param_1];
	ld.param.u32 	%r24, [_Z14maxpool_kernelPfS_iiii_param_2];
	ld.param.u32 	%r25, [_Z14maxpool_kernelPfS_iiii_param_3];
	ld.param.u32 	%r26, [_Z14maxpool_kernelPfS_iiii_param_4];
	ld.param.u32 	%r27, [_Z14maxpool_kernelPfS_iiii_param_5];
	cvta.to.global.u64 	%rd1, %rd5;
	mov.u32 	%r1, %ctaid.x;
	mov.u32 	%r2, %tid.x;
	mov.u32 	%r3, %tid.y;
	setp.ge.s32 	%p1, %r1, %r27;
	@%p1 bra 	$L__BB2_20;
	rem.s32 	%r28, %r2, %r26;
	setp.ne.s32 	%p2, %r28, 0;
	@%p2 bra 	$L__BB2_20;
	rem.s32 	%r30, %r3, %r26;
	setp.ne.s32 	%p3, %r30, 0;
	add.s32 	%r32, %r25, %r2;
	add.s32 	%r33, %r25, %r3;
	max.s32 	%r34, %r32, %r33;
	setp.gt.s32 	%p4, %r34, %r24;
	or.pred  	%p5, %p4, %p3;
	@%p5 bra 	$L__BB2_20;
	setp.lt.s32 	%p6, %r25, 1;
	mov.f32 	%f86, 0f00000000;
	@%p6 bra 	$L__BB2_19;
	mad.lo.s32 	%r4, %r24, %r1, %r2;
	and.b32  	%r5, %r25, 15;
	add.s32 	%r6, %r5, -1;
	and.b32  	%r7, %r25, 7;
	add.s32 	%r8, %r7, -1;
	and.b32  	%r9, %r25, 2147483632;
	and.b32  	%r10, %r25, 3;
	neg.s32 	%r11, %r9;
	add.s64 	%rd2, %rd1, 32;
	mov.f32 	%f86, 0f00000000;
	mov.b32 	%r49, 0;
$L__BB2_5:
	setp.lt.u32 	%p7, %r25, 16;
	add.s32 	%r37, %r4, %r49;
	mad.lo.s32 	%r13, %r37, %r24, %r3;
	mov.b32 	%r53, 0;
	@%p7 bra 	$L__BB2_8;
	mov.u32 	%r50, %r13;
	mov.u32 	%r51, %r11;
$L__BB2_7:
	.pragma "nounroll";
	mul.wide.s32 	%rd6, %r50, 4;
	add.s64 	%rd7, %rd2, %rd6;
	ld.global.f32 	%f20, [%rd7+-32];
	max.f32 	%f21, %f86, %f20;
	ld.global.f32 	%f22, [%rd7+-28];
	max.f32 	%f23, %f21, %f22;
	ld.global.f32 	%f24, [%rd7+-24];
	max.f32 	%f25, %f23, %f24;
	ld.global.f32 	%f26, [%rd7+-20];
	max.f32 	%f27, %f25, %f26;
	ld.global.f32 	%f28, [%rd7+-16];
	max.f32 	%f29, %f27, %f28;
	ld.global.f32 	%f30, [%rd7+-12];
	max.f32 	%f31, %f29, %f30;
	ld.global.f32 	%f32, [%rd7+-8];
	max.f32 	%f33, %f31, %f32;
	ld.global.f32 	%f34, [%rd7+-4];
	max.f32 	%f35, %f33, %f34;
	ld.global.f32 	%f36, [%rd7];
	max.f32 	%f37, %f35, %f36;
	ld.global.f32 	%f38, [%rd7+4];
	max.f32 	%f39, %f37, %f38;
	ld.global.f32 	%f40, [%rd7+8];
	max.f32 	%f41, %f39, %f40;
	ld.global.f32 	%f42, [%rd7+12];
	max.f32 	%f43, %f41, %f42;
	ld.global.f32 	%f44, [%rd7+16];
	max.f32 	%f45, %f43, %f44;
	ld.global.f32 	%f46, [%rd7+20];
	max.f32 	%f47, %f45, %f46;
	ld.global.f32 	%f48, [%rd7+24];
	max.f32 	%f49, %f47, %f48;
	ld.global.f32 	%f50, [%rd7+28];
	max.f32 	%f86, %f49, %f50;
	add.s32 	%r51, %r51, 16;
	add.s32 	%r50, %r50, 16;
	setp.ne.s32 	%p8, %r51, 0;
	mov.u32 	%r53, %r9;
	@%p8 bra 	$L__BB2_7;
$L__BB2_8:
	setp.eq.s32 	%p9, %r5, 0;
	@%p9 bra 	$L__BB2_18;
	setp.lt.u32 	%p10, %r6, 7;
	@%p10 bra 	$L__BB2_11;
	add.s32 	%r38, %r13, %r53;
	mul.wide.s32 	%rd8, %r38, 4;
	add.s64 	%rd9, %rd1, %rd8;
	ld.global.f32 	%f52, [%rd9];
	max.f32 	%f53, %f86, %f52;
	ld.global.f32 	%f54, [%rd9+4];
	max.f32 	%f55, %f53, %f54;
	ld.global.f32 	%f56, [%rd9+8];
	max.f32 	%f57, %f55, %f56;
	ld.global.f32 	%f58, [%rd9+12];
	max.f32 	%f59, %f57, %f58;
	ld.global.f32 	%f60, [%rd9+16];
	max.f32 	%f61, %f59, %f60;
	ld.global.f32 	%f62, [%rd9+20];
	max.f32 	%f63, %f61, %f62;
	ld.global.f32 	%f64, [%rd9+24];
	max.f32 	%f65, %f63, %f64;
	ld.global.f32 	%f66, [%rd9+28];
	max.f32 	%f86, %f65, %f66;
	add.s32 	%r53, %r53, 8;
$L__BB2_11:
	setp.eq.s32 	%p11, %r7, 0;
	@%p11 bra 	$L__BB2_18;
	setp.lt.u32 	%p12, %r8, 3;
	@%p12 bra 	$L__BB2_14;
	add.s32 	%r39, %r13, %r53;
	mul.wide.s32 	%rd10, %r39, 4;
	add.s64 	%rd11, %rd1, %rd10;
	ld.global.f32 	%f68, [%rd11];
	max.f32 	%f69, %f86, %f68;
	ld.global.f32 	%f70, [%rd11+4];
	max.f32 	%f71, %f69, %f70;
	ld.global.f32 	%f72, [%rd11+8];
	max.f32 	%f73, %f71, %f72;
	ld.global.f32 	%f74, [%rd11+12];
	max.f32 	%f86, %f73, %f74;
	add.s32 	%r53, %r53, 4;
$L__BB2_14:
	setp.eq.s32 	%p13, %r10, 0;
	@%p13 bra 	$L__BB2_18;
	setp.eq.s32 	%p14, %r10, 1;
	add.s32 	%r40, %r13, %r53;
	mul.wide.s32 	%rd12, %r40, 4;
	add.s64 	%rd3, %rd1, %rd12;
	ld.global.f32 	%f75, [%rd3];
	max.f32 	%f86, %f86, %f75;
	@%p14 bra 	$L__BB2_18;
	setp.eq.s32 	%p15, %r10, 2;
	ld.global.f32 	%f76, [%rd3+4];
	max.f32 	%f86, %f86, %f76;
	@%p15 bra 	$L__BB2_18;
	ld.global.f32 	%f77, [%rd3+8];
	max.f32 	%f86, %f86, %f77;
$L__BB2_18:
	add.s32 	%r49, %r49, 1;
	setp.ne.s32 	%p16, %r49, %r25;
	@%p16 bra 	$L__BB2_5;
$L__BB2_19:
	sub.s32 	%r41, %r24, %r25;
	div.s32 	%r42, %r41, %r26;
	mad.lo.s32 	%r43, %r1, %r42, %r1;
	div.s32 	%r44, %r2, %r26;
	add.s32 	%r45, %r44, %r43;
	mad.lo.s32 	%r46, %r45, %r42, %r45;
	div.s32 	%r47, %r3, %r26;
	add.s32 	%r48, %r46, %r47;
	cvta.to.global.u64 	%rd13, %rd4;
	mul.wide.s32 	%rd14, %r48, 4;
	add.s64 	%rd15, %rd13, %rd14;
	st.global.f32 	[%rd15], %f86;
$L__BB2_20:
	ret;

}
	// .globl	_Z14avgpool_kernelPfS_iiii
.visible .entry _Z14avgpool_kernelPfS_iiii(
	.param .u64 .ptr .align 1 _Z14avgpool_kernelPfS_iiii_param_0,
	.param .u64 .ptr .align 1 _Z14avgpool_kernelPfS_iiii_param_1,
	.param .u32 _Z14avgpool_kernelPfS_iiii_param_2,
	.param .u32 _Z14avgpool_kernelPfS_iiii_param_3,
	.param .u32 _Z14avgpool_kernelPfS_iiii_param_4,
	.param .u32 _Z14avgpool_kernelPfS_iiii_param_5
)
{
	.reg .pred 	%p<17>;
	.reg .b32 	%r<56>;
	.reg .b32 	%f<90>;
	.reg .b64 	%rd<16>;

	ld.param.u64 	%rd5, [_Z14avgpool_kernelPfS_iiii_param_0];
	ld.param.u64 	%rd4, [_Z14avgpool_kernelPfS_iiii_param_1];
	ld.param.u32 	%r24, [_Z14avgpool_kernelPfS_iiii_param_2];
	ld.param.u32 	%r25, [_Z14avgpool_kernelPfS_iiii_param_3];
	ld.param.u32 	%r26, [_Z14avgpool_kernelPfS_iiii_param_4];
	ld.param.u32 	%r27, [_Z14avgpool_kernelPfS_iiii_param_5];
	cvta.to.global.u64 	%rd1, %rd5;
	mov.u32 	%r1, %ctaid.x;
	mov.u32 	%r2, %tid.x;
	mov.u32 	%r3, %tid.y;
	setp.ge.s32 	%p1, %r1, %r27;
	@%p1 bra 	$L__BB3_20;
	rem.s32 	%r28, %r2, %r26;
	setp.ne.s32 	%p2, %r28, 0;
	@%p2 bra 	$L__BB3_20;
	rem.s32 	%r30, %r3, %r26;
	setp.ne.s32 	%p3, %r30, 0;
	add.s32 	%r32, %r25, %r2;
	add.s32 	%r33, %r25, %r3;
	max.s32 	%r34, %r32, %r33;
	setp.gt.s32 	%p4, %r34, %r24;
	or.pred  	%p5, %p4, %p3;
	@%p5 bra 	$L__BB3_20;
	setp.lt.s32 	%p6, %r25, 1;
	mov.f32 	%f88, 0f00000000;
	@%p6 bra 	$L__BB3_19;
	mad.lo.s32 	%r4, %r24, %r1, %r2;
	and.b32  	%r5, %r25, 15;
	add.s32 	%r6, %r5, -1;
	and.b32  	%r7, %r25, 7;
	add.s32 	%r8, %r7, -1;
	and.b32  	%r9, %r25, 2147483632;
	and.b32  	%r10, %r25, 3;
	neg.s32 	%r11, %r9;
	add.s64 	%rd2, %rd1, 32;
	mov.f32 	%f88, 0f00000000;
	mov.b32 	%r50, 0;
$L__BB3_5:
	setp.lt.u32 	%p7, %r25, 16;
	add.s32 	%r37, %r4, %r50;
	mad.lo.s32 	%r13, %r37, %r24, %r3;
	mov.b32 	%r54, 0;
	@%p7 bra 	$L__BB3_8;
	mov.u32 	%r51, %r13;
	mov.u32 	%r52, %r11;
$L__BB3_7:
	.pragma "nounroll";
	mul.wide.s32 	%rd6, %r51, 4;
	add.s64 	%rd7, %rd2, %rd6;
	ld.global.f32 	%f20, [%rd7+-32];
	add.f32 	%f21, %f88, %f20;
	ld.global.f32 	%f22, [%rd7+-28];
	add.f32 	%f23, %f21, %f22;
	ld.global.f32 	%f24, [%rd7+-24];
	add.f32 	%f25, %f23, %f24;
	ld.global.f32 	%f26, [%rd7+-20];
	add.f32 	%f27, %f25, %f26;
	ld.global.f32 	%f28, [%rd7+-16];
	add.f32 	%f29, %f27, %f28;
	ld.global.f32 	%f30, [%rd7+-12];
	add.f32 	%f31, %f29, %f30;
	ld.global.f32 	%f32, [%rd7+-8];
	add.f32 	%f33, %f31, %f32;
	ld.global.f32 	%f34, [%rd7+-4];
	add.f32 	%f35, %f33, %f34;
	ld.global.f32 	%f36, [%rd7];
	add.f32 	%f37, %f35, %f36;
	ld.global.f32 	%f38, [%rd7+4];
	add.f32 	%f39, %f37, %f38;
	ld.global.f32 	%f40, [%rd7+8];
	add.f32 	%f41, %f39, %f40;
	ld.global.f32 	%f42, [%rd7+12];
	add.f32 	%f43, %f41, %f42;
	ld.global.f32 	%f44, [%rd7+16];
	add.f32 	%f45, %f43, %f44;
	ld.global.f32 	%f46, [%rd7+20];
	add.f32 	%f47, %f45, %f46;
	ld.global.f32 	%f48, [%rd7+24];
	add.f32 	%f49, %f47, %f48;
	ld.global.f32 	%f50, [%rd7+28];
	add.f32 	%f88, %f49, %f50;
	add.s32 	%r52, %r52, 16;
	add.s32 	%r51, %r51, 16;
	setp.ne.s32 	%p8, %r52, 0;
	mov.u32 	%r54, %r9;
	@%p8 bra 	$L__BB3_7;
$L__BB3_8:
	setp.eq.s32 	%p9, %r5, 0;
	@%p9 bra 	$L__BB3_18;
	setp.lt.u32 	%p10, %r6, 7;
	@%p10 bra 	$L__BB3_11;
	add.s32 	%r38, %r13, %r54;
	mul.wide.s32 	%rd8, %r38, 4;
	add.s64 	%rd9, %rd1, %rd8;
	ld.global.f32 	%f52, [%rd9];
	add.f32 	%f53, %f88, %f52;
	ld.global.f32 	%f54, [%rd9+4];
	add.f32 	%f55, %f53, %f54;
	ld.global.f32 	%f56, [%rd9+8];
	add.f32 	%f57, %f55, %f56;
	ld.global.f32 	%f58, [%rd9+12];
	add.f32 	%f59, %f57, %f58;
	ld.global.f32 	%f60, [%rd9+16];
	add.f32 	%f61, %f59, %f60;
	ld.global.f32 	%f62, [%rd9+20];
	add.f32 	%f63, %f61, %f62;
	ld.global.f32 	%f64, [%rd9+24];
	add.f32 	%f65, %f63, %f64;
	ld.global.f32 	%f66, [%rd9+28];
	add.f32 	%f88, %f65, %f66;
	add.s32 	%r54, %r54, 8;
$L__BB3_11:
	setp.eq.s32 	%p11, %r7, 0;
	@%p11 bra 	$L__BB3_18;
	setp.lt.u32 	%p12, %r8, 3;
	@%p12 bra 	$L__BB3_14;
	add.s32 	%r39, %r13, %r54;
	mul.wide.s32 	%rd10, %r39, 4;
	add.s64 	%rd11, %rd1, %rd10;
	ld.global.f32 	%f68, [%rd11];
	add.f32 	%f69, %f88, %f68;
	ld.global.f32 	%f70, [%rd11+4];
	add.f32 	%f71, %f69, %f70;
	ld.global.f32 	%f72, [%rd11+8];
	add.f32 	%f73, %f71, %f72;
	ld.global.f32 	%f74, [%rd11+12];
	add.f32 	%f88, %f73, %f74;
	add.s32 	%r54, %r54, 4;
$L__BB3_14:
	setp.eq.s32 	%p13, %r10, 0;
	@%p13 bra 	$L__BB3_18;
	setp.eq.s32 	%p14, %r10, 1;
	add.s32 	%r40, %r13, %r54;
	mul.wide.s32 	%rd12, %r40, 4;
	add.s64 	%rd3, %rd1, %rd12;
	ld.global.f32 	%f75, [%rd3];
	add.f32 	%f88, %f88, %f75;
	@%p14 bra 	$L__BB3_18;
	setp.eq.s32 	%p15, %r10, 2;
	ld.global.f32 	%f76, [%rd3+4];
	add.f32 	%f88, %f88, %f76;
	@%p15 bra 	$L__BB3_18;
	ld.global.f32 	%f77, [%rd3+8];
	add.f32 	%f88, %f88, %f77;
$L__BB3_18:
	add.s32 	%r50, %r50, 1;
	setp.ne.s32 	%p16, %r50, %r25;
	@%p16 bra 	$L__BB3_5;
$L__BB3_19:
	sub.s32 	%r41, %r24, %r25;
	div.s32 	%r42, %r41, %r26;
	mul.lo.s32 	%r43, %r25, %r25;
	cvt.rn.f32.u32 	%f78, %r43;
	div.rn.f32 	%f79, %f88, %f78;
	mad.lo.s32 	%r44, %r1, %r42, %r1;
	div.s32 	%r45, %r2, %r26;
	add.s32 	%r46, %r45, %r44;
	mad.lo.s32 	%r47, %r46, %r42, %r46;
	div.s32 	%r48, %r3, %r26;
	add.s32 	%r49, %r47, %r48;
	cvta.to.global.u64 	%rd13, %rd4;
	mul.wide.s32 	%rd14, %r49, 4;
	add.s64 	%rd15, %rd13, %rd14;
	st.global.f32 	[%rd15], %f79;
$L__BB3_20:
	ret;

}
	// .globl	_Z9fc_kernelPfS_S_S_ii
.visible .entry _Z9fc_kernelPfS_S_S_ii(
	.param .u64 .ptr .align 1 _Z9fc_kernelPfS_S_S_ii_param_0,
	.param .u64 .ptr .align 1 _Z9fc_kernelPfS_S_S_ii_param_1,
	.param .u64 .ptr .align 1 _Z9fc_kernelPfS_S_S_ii_param_2,
	.param .u64 .ptr .align 1 _Z9fc_kernelPfS_S_S_ii_param_3,
	.param .u32 _Z9fc_kernelPfS_S_S_ii_param_4,
	.param .u32 _Z9fc_kernelPfS_S_S_ii_param_5
)
{
	.reg .pred 	%p<10>;
	.reg .b32 	%r<28>;
	.reg .b32 	%f<114>;
	.reg .b64 	%rd<50>;

	ld.param.u64 	%rd17, [_Z9fc_kernelPfS_S_S_ii_param_0];
	ld.param.u64 	%rd15, [_Z9fc_kernelPfS_S_S_ii_param_1];
	ld.param.u64 	%rd18, [_Z9fc_kernelPfS_S_S_ii_param_2];
	ld.param.u64 	%rd16, [_Z9fc_kernelPfS_S_S_ii_param_3];
	ld.param.u32 	%r18, [_Z9fc_kernelPfS_S_S_ii_param_4];
	cvta.to.global.u64 	%rd1, %rd18;
	cvta.to.global.u64 	%rd2, %rd17;
	mov.u32 	%r1, %tid.x;
	setp.lt.s32 	%p1, %r18, 1;
	mov.f32 	%f113, 0f00000000;
	@%p1 bra 	$L__BB4_13;
	mul.lo.s32 	%r2, %r18, %r1;
	and.b32  	%r3, %r18, 15;
	setp.lt.u32 	%p2, %r18, 16;
	mov.f32 	%f113, 0f00000000;
	mov.b32 	%r25, 0;
	@%p2 bra 	$L__BB4_4;
	and.b32  	%r25, %r18, 2147483632;
	neg.s32 	%r23, %r25;
	add.s64 	%rd47, %rd2, 32;
	mul.wide.u32 	%rd19, %r2, 4;
	add.s64 	%rd20, %rd19, %rd1;
	add.s64 	%rd46, %rd20, 32;
	mov.f32 	%f113, 0f00000000;
$L__BB4_3:
	.pragma "nounroll";
	ld.global.f32 	%f18, [%rd47+-32];
	ld.global.f32 	%f19, [%rd46+-32];
	fma.rn.f32 	%f20, %f18, %f19, %f113;
	ld.global.f32 	%f21, [%rd47+-28];
	ld.global.f32 	%f22, [%rd46+-28];
	fma.rn.f32 	%f23, %f21, %f22, %f20;
	ld.global.f32 	%f24, [%rd47+-24];
	ld.global.f32 	%f25, [%rd46+-24];
	fma.rn.f32 	%f26, %f24, %f25, %f23;
	ld.global.f32 	%f27, [%rd47+-20];
	ld.global.f32 	%f28, [%rd46+-20];
	fma.rn.f32 	%f29, %f27, %f28, %f26;
	ld.global.f32 	%f30, [%rd47+-16];
	ld.global.f32 	%f31, [%rd46+-16];
	fma.rn.f32 	%f32, %f30, %f31, %f29;
	ld.global.f32 	%f33, [%rd47+-12];
	ld.global.f32 	%f34, [%rd46+-12];
	fma.rn.f32 	%f35, %f33, %f34, %f32;
	ld.global.f32 	%f36, [%rd47+-8];
	ld.global.f32 	%f37, [%rd46+-8];
	fma.rn.f32 	%f38, %f36, %f37, %f35;
	ld.global.f32 	%f39, [%rd47+-4];
	ld.global.f32 	%f40, [%rd46+-4];
	fma.rn.f32 	%f41, %f39, %f40, %f38;
	ld.global.f32 	%f42, [%rd47];
	ld.global.f32 	%f43, [%rd46];
	fma.rn.f32 	%f44, %f42, %f43, %f41;
	ld.global.f32 	%f45, [%rd47+4];
	ld.global.f32 	%f46, [%rd46+4];
	fma.rn.f32 	%f47, %f45, %f46, %f44;
	ld.global.f32 	%f48, [%rd47+8];
	ld.global.f32 	%f49, [%rd46+8];
	fma.rn.f32 	%f50, %f48, %f49, %f47;
	ld.global.f32 	%f51, [%rd47+12];
	ld.global.f32 	%f52, [%rd46+12];
	fma.rn.f32 	%f53, %f51, %f52, %f50;
	ld.global.f32 	%f54, [%rd47+16];
	ld.global.f32 	%f55, [%rd46+16];
	fma.rn.f32 	%f56, %f54, %f55, %f53;
	ld.global.f32 	%f57, [%rd47+20];
	ld.global.f32 	%f58, [%rd46+20];
	fma.rn.f32 	%f59, %f57, %f58, %f56;
	ld.global.f32 	%f60, [%rd47+24];
	ld.global.f32 	%f61, [%rd46+24];
	fma.rn.f32 	%f62, %f60, %f61, %f59;
	ld.global.f32 	%f63, [%rd47+28];
	ld.global.f32 	%f64, [%rd46+28];
	fma.rn.f32 	%f113, %f63, %f64, %f62;
	add.s32 	%r23, %r23, 16;
	add.s64 	%rd47, %rd47, 64;
	add.s64 	%rd46, %rd46, 64;
	setp.ne.s32 	%p3, %r23, 0;
	@%p3 bra 	$L__BB4_3;
$L__BB4_4:
	setp.eq.s32 	%p4, %r3, 0;
	@%p4 bra 	$L__BB4_13;
	and.b32  	%r9, %r18, 7;
	setp.lt.u32 	%p5, %r3, 8;
	@%p5 bra 	$L__BB4_7;
	cvt.u64.u32 	%rd21, %r25;
	mul.wide.u32 	%rd22, %r25, 4;
	add.s64 	%rd23, %rd2, %rd22;
	ld.global.f32 	%f66, [%rd23];
	add.s32 	%r20, %r25, %r2;
	mul.wide.u32 	%rd24, %r20, 4;
	add.s64 	%rd25, %rd1, %rd24;
	ld.global.f32 	%f67, [%rd25];
	fma.rn.f32 	%f68, %f66, %f67, %f113;
	ld.global.f32 	%f69, [%rd23+4];
	cvt.u64.u32 	%rd26, %r2;
	add.s64 	%rd27, %rd21, %rd26;
	shl.b64 	%rd28, %rd27, 2;
	add.s64 	%rd29, %rd1, %rd28;
	ld.global.f32 	%f70, [%rd29+4];
	fma.rn.f32 	%f71, %f69, %f70, %f68;
	ld.global.f32 	%f72, [%rd23+8];
	ld.global.f32 	%f73, [%rd29+8];
	fma.rn.f32 	%f74, %f72, %f73, %f71;
	ld.global.f32 	%f75, [%rd23+12];
	ld.global.f32 	%f76, [%rd29+12];
	fma.rn.f32 	%f77, %f75, %f76, %f74;
	ld.global.f32 	%f78, [%rd23+16];
	ld.global.f32 	%f79, [%rd29+16];
	fma.rn.f32 	%f80, %f78, %f79, %f77;
	ld.global.f32 	%f81, [%rd23+20];
	ld.global.f32 	%f82, [%rd29+20];
	fma.rn.f32 	%f83, %f81, %f82, %f80;
	ld.global.f32 	%f84, [%rd23+24];
	ld.global.f32 	%f85, [%rd29+24];
	fma.rn.f32 	%f86, %f84, %f85, %f83;
	ld.global.f32 	%f87, [%rd23+28];
	ld.global.f32 	%f88, [%rd29+28];
	fma.rn.f32 	%f113, %f87, %f88, %f86;
	add.s32 	%r25, %r25, 8;
$L__BB4_7:
	setp.eq.s32 	%p6, %r9, 0;
	@%p6 bra 	$L__BB4_13;
	and.b32  	%r12, %r18, 3;
	setp.lt.u32 	%p7, %r9, 4;
	@%p7 bra 	$L__BB4_10;
	cvt.u64.u32 	%rd30, %r25;
	mul.wide.u32 	%rd31, %r25, 4;
	add.s64 	%rd32, %rd2, %rd31;
	ld.global.f32 	%f90, [%rd32];
	add.s32 	%r21, %r25, %r2;
	mul.wide.u32 	%rd33, %r21, 4;
	add.s64 	%rd34, %rd1, %rd33;
	ld.global.f32 	%f91, [%rd34];
	fma.rn.f32 	%f92, %f90, %f91, %f113;
	ld.global.f32 	%f93, [%rd32+4];
	cvt.u64.u32 	%rd35, %r2;
	add.s64 	%rd36, %rd30, %rd35;
	shl.b64 	%rd37, %rd36, 2;
	add.s64 	%rd38, %rd1, %rd37;
	ld.global.f32 	%f94, [%rd38+4];
	fma.rn.f32 	%f95, %f93, %f94, %f92;
	ld.global.f32 	%f96, [%rd32+8];
	ld.global.f32 	%f97, [%rd38+8];
	fma.rn.f32 	%f98, %f96, %f97, %f95;
	ld.global.f32 	%f99, [%rd32+12];
	ld.global.f32 	%f100, [%rd38+12];
	fma.rn.f32 	%f113, %f99, %f100, %f98;
	add.s32 	%r25, %r25, 4;
$L__BB4_10:
	setp.eq.s32 	%p8, %r12, 0;
	@%p8 bra 	$L__BB4_13;
	add.s32 	%r22, %r25, %r2;
	mul.wide.u32 	%rd39, %r22, 4;
	add.s64 	%rd49, %rd1, %rd39;
	mul.wide.u32 	%rd40, %r25, 4;
	add.s64 	%rd48, %rd2, %rd40;
	neg.s32 	%r27, %r12;
$L__BB4_12:
	.pragma "nounroll";
	ld.global.f32 	%f101, [%rd48];
	ld.global.f32 	%f102, [%rd49];
	fma.rn.f32 	%f113, %f101, %f102, %f113;
	add.s64 	%rd49, %rd49, 4;
	add.s64 	%rd48, %rd48, 4;
	add.s32 	%r27, %r27, 1;
	setp.ne.s32 	%p9, %r27, 0;
	@%p9 bra 	$L__BB4_12;
$L__BB4_13:
	cvta.to.global.u64 	%rd41, %rd16;
	cvta.to.global.u64 	%rd42, %rd15;
	mul.wide.u32 	%rd43, %r1, 4;
	add.s64 	%rd44, %rd41, %rd43;
	ld.global.f32 	%f103, [%rd44];
	add.f32 	%f104, %f113, %f103;
	add.s64 	%rd45, %rd42, %rd43;
	st.global.f32 	[%rd45], %f104;
	ret;

}
	// .globl	_Z11relu_kernelPfS_i
.visible .entry _Z11relu_kernelPfS_i(
	.param .u64 .ptr .align 1 _Z11relu_kernelPfS_i_param_0,
	.param .u64 .ptr .align 1 _Z11relu_kernelPfS_i_param_1,
	.param .u32 _Z11relu_kernelPfS_i_param_2
)
{
	.reg .b32 	%r<5>;
	.reg .b32 	%f<3>;
	.reg .b64 	%rd<8>;

	ld.param.u64 	%rd1, [_Z11relu_kernelPfS_i_param_0];
	ld.param.u64 	%rd2, [_Z11relu_kernelPfS_i_param_1];
	ld.param.u32 	%r1, [_Z11relu_kernelPfS_i_param_2];
	cvta.to.global.u64 	%rd3, %rd2;
	cvta.to.global.u64 	%rd4, %rd1;
	mov.u32 	%r2, %tid.x;
	mov.u32 	%r3, %tid.y;
	mad.lo.s32 	%r4, %r1, %r2, %r3;
	mul.wide.s32 	%rd5, %r4, 4;
	add.s64 	%rd6, %rd4, %rd5;
	ld.global.f32 	%f1, [%rd6];
	max.f32 	%f2, %f1, 0f00000000;
	add.s64 	%rd7, %rd3, %rd5;
	st.global.f32 	[%rd7], %f2;
	ret;

}
	// .globl	_Z11tanh_kernelPfS_i
.visible .entry _Z11tanh_kernelPfS_i(
	.param .u64 .ptr .align 1 _Z11tanh_kernelPfS_i_param_0,
	.param .u64 .ptr .align 1 _Z11tanh_kernelPfS_i_param_1,
	.param .u32 _Z11tanh_kernelPfS_i_param_2
)
{
	.reg .b32 	%r<7>;
	.reg .b32 	%f<18>;
	.reg .b64 	%rd<8>;

	ld.param.u64 	%rd1, [_Z11tanh_kernelPfS_i_param_0];
	ld.param.u64 	%rd2, [_Z11tanh_kernelPfS_i_param_1];
	ld.param.u32 	%r1, [_Z11tanh_kernelPfS_i_param_2];
	cvta.to.global.u64 	%rd3, %rd2;
	cvta.to.global.u64 	%rd4, %rd1;
	mov.u32 	%r2, %tid.x;
	mov.u32 	%r3, %tid.y;
	mad.lo.s32 	%r4, %r1, %r2, %r3;
	mul.wide.s32 	%rd5, %r4, 4;
	add.s64 	%rd6, %rd4, %rd5;
	ld.global.f32 	%f1, [%rd6];
	fma.rn.f32 	%f2, %f1, 0f3BBB989D, 0f3F000000;
	cvt.sat.f32.f32 	%f3, %f2;
	mov.f32 	%f4, 0f4B400001;
	mov.f32 	%f5, 0f437C0000;
	fma.rm.f32 	%f6, %f3, %f5, %f4;
	add.f32 	%f7, %f6, 0fCB40007F;
	neg.f32 	%f8, %f7;
	fma.rn.f32 	%f9, %f1, 0f3FB8AA3B, %f8;
	fma.rn.f32 	%f10, %f1, 0f32A57060, %f9;
	mov.b32 	%r5, %f6;
	shl.b32 	%r6, %r5, 23;
	mov.b32 	%f11, %r6;
	ex2.approx.ftz.f32 	%f12, %f10;
	mul.f32 	%f13, %f12, %f11;
	rcp.rn.f32 	%f14, %f13;
	sub.f32 	%f15, %f13, %f14;
	add.f32 	%f16, %f13, %f14;
	div.rn.f32 	%f17, %f15, %f16;
	add.s64 	%rd7, %rd3, %rd5;
	st.global.f32 	[%rd7], %f17;
	ret;

}


// ===== COMPILED SASS (sm_100) =====

	.target	sm_100

	.elftype	@"ET_EXEC"


//--------------------- .note.nv.tkinfo           --------------------------
	.section	.note.nv.tkinfo,"",@"SHT_NOTE"
	.sectionflags	@"SHF_NOTE_NV_TKINFO"
	.tkinfo
        /*0018*/ 	.word	0x00000002
        /*0030*/ 	.string	""
        /*0030*/ 	.string	"ptxas"
        /*0030*/ 	.string	"Cuda compilation tools, release 13.0, V13.0.88"
        /*0030*/ 	.string	"Build cuda_13.0.r13.0/compiler.36424714_0"
        /*0030*/ 	.string	"-arch sm_100 -m 64 "



//--------------------- .note.nv.cuinfo           --------------------------
	.section	.note.nv.cuinfo,"",@"SHT_NOTE"
	.sectionflags	@"SHF_NOTE_NV_CUINFO"
        /*0018*/ 	.short	0x0002
        /*001a*/ 	.short	0x0064
        /*001c*/ 	.short	0x0082
	.zero		2


//--------------------- .nv.info                  --------------------------
	.section	.nv.info,"",@"SHT_CUDA_INFO"
	.align	4


	//----- nvinfo : EIATTR_REGCOUNT
	.align		4
        /*0000*/ 	.byte	0x04, 0x2f
        /*0002*/ 	.short	(.L_1 - .L_0)
	.align		4
.L_0:
        /*0004*/ 	.word	index@(_Z14conv_kernel_p1PfS_iS_iiii)
        /*0008*/ 	.word	0x00000020


	//----- nvinfo : EIATTR_FRAME_SIZE
	.align		4
.L_1:
        /*000c*/ 	.byte	0x04, 0x11
        /*000e*/ 	.short	(.L_3 - .L_2)
	.align		4
.L_2:
        /*0010*/ 	.word	index@(_Z14conv_kernel_p1PfS_iS_iiii)
        /*0014*/ 	.word	0x00000000


	//----- nvinfo : EIATTR_REGCOUNT
	.align		4
.L_3:
        /*0018*/ 	.byte	0x04, 0x2f
        /*001a*/ 	.short	(.L_5 - .L_4)
	.align		4
.L_4:
        /*001c*/ 	.word	index@(_Z14conv_kernel_p2PfS_iiiS_)
        /*0020*/ 	.word	0x0000001f


	//----- nvinfo : EIATTR_FRAME_SIZE
	.align		4
.L_5:
        /*0024*/ 	.byte	0x04, 0x11
        /*0026*/ 	.short	(.L_7 - .L_6)
	.align		4
.L_6:
        /*0028*/ 	.word	index@(_Z14conv_kernel_p2PfS_iiiS_)
        /*002c*/ 	.word	0x00000000


	//----- nvinfo : EIATTR_REGCOUNT
	.align		4
.L_7:
        /*0030*/ 	.byte	0x04, 0x2f
        /*0032*/ 	.short	(.L_9 - .L_8)
	.align		4
.L_8:
        /*0034*/ 	.word	index@(_Z14maxpool_kernelPfS_iiii)
        /*0038*/ 	.word	0x0000001e


	//----- nvinfo : EIATTR_FRAME_SIZE
	.align		4
.L_9:
        /*003c*/ 	.byte	0x04, 0x11
        /*003e*/ 	.short	(.L_11 - .L_10)
	.align		4
.L_10:
        /*0040*/ 	.word	index@(_Z14maxpool_kernelPfS_iiii)
        /*0044*/ 	.word	0x00000000


	//----- nvinfo : EIATTR_REGCOUNT
	.align		4
.L_11:
        /*0048*/ 	.byte	0x04, 0x2f
        /*004a*/ 	.short	(.L_13 - .L_12)
	.align		4
.L_12:
        /*004c*/ 	.word	index@(_Z14avgpool_kernelPfS_iiii)
        /*0050*/ 	.word	0x0000001f


	//----- nvinfo : EIATTR_FRAME_SIZE
	.align		4
.L_13:
        /*0054*/ 	.byte	0x04, 0x11
        /*0056*/ 	.short	(.L_15 - .L_14)
	.align		4
.L_14:
        /*0058*/ 	.word	index@($__internal_2_$__cuda_sm3x_div_rn_noftz_f32_slowpath)
        /*005c*/ 	.word	0x00000000


	//----- nvinfo : EIATTR_FRAME_SIZE
	.align		4
.L_15:
        /*0060*/ 	.byte	0x04, 0x11
        /*0062*/ 	.short	(.L_17 - .L_16)
	.align		4
.L_16:
        /*0064*/ 	.word	index@(_Z14avgpool_kernelPfS_iiii)
        /*0068*/ 	.word	0x00000000


	//----- nvinfo : EIATTR_REGCOUNT
	.align		4
.L_17:
        /*006c*/ 	.byte	0x04, 0x2f
        /*006e*/ 	.short	(.L_19 - .L_18)
	.align		4
.L_18:
        /*0070*/ 	.word	index@(_Z9fc_kernelPfS_S_S_ii)
        /*0074*/ 	.word	0x0000001e


	//----- nvinfo : EIATTR_FRAME_SIZE
	.align		4
.L_19:
        /*0078*/ 	.byte	0x04, 0x11
        /*007a*/ 	.short	(.L_21 - .L_20)
	.align		4
.L_20:
        /*007c*/ 	.word	index@(_Z9fc_kernelPfS_S_S_ii)
        /*0080*/ 	.word	0x00000000


	//----- nvinfo : EIATTR_REGCOUNT
	.align		4
.L_21:
        /*0084*/ 	.byte	0x04, 0x2f
        /*0086*/ 	.short	(.L_23 - .L_22)
	.align		4
.L_22:
        /*0088*/ 	.word	index@(_Z11relu_kernelPfS_i)
        /*008c*/ 	.word	0x0000000a


	//----- nvinfo : EIATTR_FRAME_SIZE
	.align		4
.L_23:
        /*0090*/ 	.byte	0x04, 0x11
        /*0092*/ 	.short	(.L_25 - .L_24)
	.align		4
.L_24:
        /*0094*/ 	.word	index@(_Z11relu_kernelPfS_i)
        /*0098*/ 	.word	0x00000000


	//----- nvinfo : EIATTR_REGCOUNT
	.align		4
.L_25:
        /*009c*/ 	.byte	0x04, 0x2f
        /*009e*/ 	.short	(.L_27 - .L_26)
	.align		4
.L_26:
        /*00a0*/ 	.word	index@(_Z11tanh_kernelPfS_i)
        /*00a4*/ 	.word	0x00000010


	//----- nvinfo : EIATTR_FRAME_SIZE
	.align		4
.L_27:
        /*00a8*/ 	.byte	0x04, 0x11
        /*00aa*/ 	.short	(.L_29 - .L_28)
	.align		4
.L_28:
        /*00ac*/ 	.word	index@($__internal_1_$__cuda_sm3x_div_rn_noftz_f32_slowpath)
        /*00b0*/ 	.word	0x00000000


	//----- nvinfo : EIATTR_FRAME_SIZE
	.align		4
.L_29:
        /*00b4*/ 	.byte	0x04, 0x11
        /*00b6*/ 	.short	(.L_31 - .L_30)
	.align		4
.L_30:
        /*00b8*/ 	.word	index@($__internal_0_$__cuda_sm20_rcp_rn_f32_slowpath)
        /*00bc*/ 	.word	0x00000000


	//----- nvinfo : EIATTR_FRAME_SIZE
	.align		4
.L_31:
        /*00c0*/ 	.byte	0x04, 0x11
        /*00c2*/ 	.short	(.L_33 - .L_32)
	.align		4
.L_32:
        /*00c4*/ 	.word	index@(_Z11tanh_kernelPfS_i)
        /*00c8*/ 	.word	0x00000000


	//----- nvinfo : EIATTR_MIN_STACK_SIZE
	.align		4
.L_33:
        /*00cc*/ 	.byte	0x04, 0x12
        /*00ce*/ 	.short	(.L_35 - .L_34)
	.align		4
.L_34:
        /*00d0*/ 	.word	index@(_Z11tanh_kernelPfS_i)
        /*00d4*/ 	.word	0x00000000


	//----- nvinfo : EIATTR_MIN_STACK_SIZE
	.align		4
.L_35:
        /*00d8*/ 	.byte	0x04, 0x12
        /*00da*/ 	.short	(.L_37 - .L_36)
	.align		4
.L_36:
        /*00dc*/ 	.word	index@(_Z11relu_kernelPfS_i)
        /*00e0*/ 	.word	0x00000000


	//----- nvinfo : EIATTR_MIN_STACK_SIZE
	.align		4
.L_37:
        /*00e4*/ 	.byte	0x04, 0x12
        /*00e6*/ 	.short	(.L_39 - .L_38)
	.align		4
.L_38:
        /*00e8*/ 	.word	index@(_Z9fc_kernelPfS_S_S_ii)
        /*00ec*/ 	.word	0x00000000


	//----- nvinfo : EIATTR_MIN_STACK_SIZE
	.align		4
.L_39:
        /*00f0*/ 	.byte	0x04, 0x12
        /*00f2*/ 	.short	(.L_41 - .L_40)
	.align		4
.L_40:
        /*00f4*/ 	.word	index@(_Z14avgpool_kernelPfS_iiii)
        /*00f8*/ 	.word	0x00000000


	//----- nvinfo : EIATTR_MIN_STACK_SIZE
	.align		4
.L_41:
        /*00fc*/ 	.byte	0x04, 0x12
        /*00fe*/ 	.short	(.L_43 - .L_42)
	.align		4
.L_42:
        /*0100*/ 	.word	index@(_Z14maxpool_kernelPfS_iiii)
        /*0104*/ 	.word	0x00000000


	//----- nvinfo : EIATTR_MIN_STACK_SIZE
	.align		4
.L_43:
        /*0108*/ 	.byte	0x04, 0x12
        /*010a*/ 	.short	(.L_45 - .L_44)
	.align		4
.L_44:
        /*010c*/ 	.word	index@(_Z14conv_kernel_p2PfS_iiiS_)
        /*0110*/ 	.word	0x00000000


	//----- nvinfo : EIATTR_MIN_STACK_SIZE
	.align		4
.L_45:
        /*0114*/ 	.byte	0x04, 0x12
        /*0116*/ 	.short	(.L_47 - .L_46)
	.align		4
.L_46:
        /*0118*/ 	.word	index@(_Z14conv_kernel_p1PfS_iS_iiii)
        /*011c*/ 	.word	0x00000000
.L_47:


//--------------------- .nv.compat                --------------------------
	.section	.nv.compat,"",@"SHT_CUDA_COMPAT_INFO"
	.align	4
        /*0000*/ 	.byte	0x02, 0x09, 0x00, 0x00, 0x02, 0x02, 0x01, 0x00, 0x02, 0x05, 0x05, 0x00, 0x03, 0x07, 0x01, 0x01
        /*0010*/ 	.byte	0x02, 0x03, 0x00, 0x00, 0x02, 0x06, 0x01, 0x00, 0x04, 0x0b, 0x08, 0x00, 0x01, 0x00, 0x00, 0x00
        /*0020*/ 	.byte	0x00, 0x00, 0x00, 0x00


//--------------------- .nv.info._Z11tanh_kernelPfS_i --------------------------
	.section	.nv.info._Z11tanh_kernelPfS_i,"",@"SHT_CUDA_INFO"
	.sectionflags	@""
	.align	4


	//----- nvinfo : EIATTR_CUDA_API_VERSION
	.align		4
        /*0000*/ 	.byte	0x04, 0x37
        /*0002*/ 	.short	(.L_49 - .L_48)
.L_48:
        /*0004*/ 	.word	0x00000082


	//----- nvinfo : EIATTR_KPARAM_INFO
	.align		4
.L_49:
        /*0008*/ 	.byte	0x04, 0x17
        /*000a*/ 	.short	(.L_51 - .L_50)
.L_50:
        /*000c*/ 	.word	0x00000000
        /*0010*/ 	.short	0x0002
        /*0012*/ 	.short	0x0010
        /*0014*/ 	.byte	0x00, 0xf0, 0x11, 0x00


	//----- nvinfo : EIATTR_KPARAM_INFO
	.align		4
.L_51:
        /*0018*/ 	.byte	0x04, 0x17
        /*001a*/ 	.short	(.L_53 - .L_52)
.L_52:
        /*001c*/ 	.word	0x00000000
        /*0020*/ 	.short	0x0001
        /*0022*/ 	.short	0x0008
        /*0024*/ 	.byte	0x00, 0xf5, 0x21, 0x00


	//----- nvinfo : EIATTR_KPARAM_INFO
	.align		4
.L_53:
        /*0028*/ 	.byte	0x04, 0x17
        /*002a*/ 	.short	(.L_55 - .L_54)
.L_54:
        /*002c*/ 	.word	0x00000000
        /*0030*/ 	.short	0x0000
        /*0032*/ 	.short	0x0000
        /*0034*/ 	.byte	0x00, 0xf5, 0x21, 0x00


	//----- nvinfo : EIATTR_SPARSE_MMA_MASK
	.align		4
.L_55:
        /*0038*/ 	.byte	0x03, 0x50
        /*003a*/ 	.short	0x0000


	//----- nvinfo : EIATTR_MAXREG_COUNT
	.align		4
        /*003c*/ 	.byte	0x03, 0x1b
        /*003e*/ 	.short	0x00ff


	//----- nvinfo : EIATTR_MERCURY_ISA_VERSION
	.align		4
        /*0040*/ 	.byte	0x03, 0x5f
        /*0042*/ 	.short	0x0101


	//----- nvinfo : EIATTR_VRC_CTA_INIT_COUNT
	.align		4
        /*0044*/ 	.byte	0x02, 0x4a
	.zero		1
	.zero		1


	//----- nvinfo : EIATTR_EXIT_INSTR_OFFSETS
	.align		4
        /*0048*/ 	.byte	0x04, 0x1c
        /*004a*/ 	.short	(.L_57 - .L_56)


	//   ....[0]....
.L_56:
        /*004c*/ 	.word	0x00000320


	//----- nvinfo : EIATTR_CRS_STACK_SIZE
	.align		4
.L_57:
        /*0050*/ 	.byte	0x04, 0x1e
        /*0052*/ 	.short	(.L_59 - .L_58)
.L_58:
        /*0054*/ 	.word	0x00000000


	//----- nvinfo : EIATTR_CBANK_PARAM_SIZE
	.align		4
.L_59:
        /*0058*/ 	.byte	0x03, 0x19
        /*005a*/ 	.short	0x0014


	//----- nvinfo : EIATTR_PARAM_CBANK
	.align		4
        /*005c*/ 	.byte	0x04, 0x0a
        /*005e*/ 	.short	(.L_61 - .L_60)
	.align		4
.L_60:
        /*0060*/ 	.word	index@(.nv.constant0._Z11tanh_kernelPfS_i)
        /*0064*/ 	.short	0x0380
        /*0066*/ 	.short	0x0014


	//----- nvinfo : EIATTR_SW_WAR
	.align		4
.L_61:
        /*0068*/ 	.byte	0x04, 0x36
        /*006a*/ 	.short	(.L_63 - .L_62)
.L_62:
        /*006c*/ 	.word	0x00000008
.L_63:


//--------------------- .nv.info._Z11relu_kernelPfS_i --------------------------
	.section	.nv.info._Z11relu_kernelPfS_i,"",@"SHT_CUDA_INFO"
	.sectionflags	@""
	.align	4


	//----- nvinfo : EIATTR_CUDA_API_VERSION
	.align		4
        /*0000*/ 	.byte	0x04, 0x37
        /*0002*/ 	.short	(.L_65 - .L_64)
.L_64:
        /*0004*/ 	.word	0x00000082


	//----- nvinfo : EIATTR_KPARAM_INFO
	.align		4
.L_65:
        /*0008*/ 	.byte	0x04, 0x17
        /*000a*/ 	.short	(.L_67 - .L_66)
.L_66:
        /*000c*/ 	.word	0x00000000
        /*0010*/ 	.short	0x0002
        /*0012*/ 	.short	0x0010
        /*0014*/ 	.byte	0x00, 0xf0, 0x11, 0x00


	//----- nvinfo : EIATTR_KPARAM_INFO
	.align		4
.L_67:
        /*0018*/ 	.byte	0x04, 0x17
        /*001a*/ 	.short	(.L_69 - .L_68)
.L_68:
        /*001c*/ 	.word	0x00000000
        /*0020*/ 	.short	0x0001
        /*0022*/ 	.short	0x0008
        /*0024*/ 	.byte	0x00, 0xf5, 0x21, 0x00


	//----- nvinfo : EIATTR_KPARAM_INFO
	.align		4
.L_69:
        /*0028*/ 	.byte	0x04, 0x17
        /*002a*/ 	.short	(.L_71 - .L_70)
.L_70:
        /*002c*/ 	.word	0x00000000
        /*0030*/ 	.short	0x0000
        /*0032*/ 	.short	0x0000
        /*0034*/ 	.byte	0x00, 0xf5, 0x21, 0x00


	//----- nvinfo : EIATTR_SPARSE_MMA_MASK
	.align		4
.L_71:
        /*0038*/ 	.byte	0x03, 0x50
        /*003a*/ 	.short	0x0000


	//----- nvinfo : EIATTR_MAXREG_COUNT
	.align		4
        /*003c*/ 	.byte	0x03, 0x1b
        /*003e*/ 	.short	0x00ff


	//----- nvinfo : EIATTR_MERCURY_ISA_VERSION
	.align		4
        /*0040*/ 	.byte	0x03, 0x5f
        /*0042*/ 	.short	0x0101


	//----- nvinfo : EIATTR_VRC_CTA_INIT_COUNT
	.align		4
        /*0044*/ 	.byte	0x02, 0x4a
	.zero		1
	.zero		1


	//----- nvinfo : EIATTR_EXIT_INSTR_OFFSETS
	.align		4
        /*0048*/ 	.byte	0x04, 0x1c
        /*004a*/ 	.short	(.L_73 - .L_72)


	//   ....[0]....
.L_72:
        /*004c*/ 	.word	0x000000d0


	//----- nvinfo : EIATTR_CBANK_PARAM_SIZE
	.align		4
.L_73:
        /*0050*/ 	.byte	0x03, 0x19
        /*0052*/ 	.short	0x0014


	//----- nvinfo : EIATTR_PARAM_CBANK
	.align		4
        /*0054*/ 	.byte	0x04, 0x0a
        /*0056*/ 	.short	(.L_75 - .L_74)
	.align		4
.L_74:
        /*0058*/ 	.word	index@(.nv.constant0._Z11relu_kernelPfS_i)
        /*005c*/ 	.short	0x0380
        /*005e*/ 	.short	0x0014


	//----- nvinfo : EIATTR_SW_WAR
	.align		4
.L_75:
        /*0060*/ 	.byte	0x04, 0x36
        /*0062*/ 	.short	(.L_77 - .L_76)
.L_76:
        /*0064*/ 	.word	0x00000008
.L_77:


//--------------------- .nv.info._Z9fc_kernelPfS_S_S_ii --------------------------
	.section	.nv.info._Z9fc_kernelPfS_S_S_ii,"",@"SHT_CUDA_INFO"
	.sectionflags	@""
	.align	4


	//----- nvinfo : EIATTR_CUDA_API_VERSION
	.align		4
        /*0000*/ 	.byte	0x04, 0x37
        /*0002*/ 	.short	(.L_79 - .L_78)
.L_78:
        /*0004*/ 	.word	0x00000082


	//----- nvinfo : EIATTR_KPARAM_INFO
	.align		4
.L_79:
        /*0008*/ 	.byte	0x04, 0x17
        /*000a*/ 	.short	(.L_81 - .L_80)
.L_80:
        /*000c*/ 	.word	0x00000000
        /*0010*/ 	.short	0x0005
        /*0012*/ 	.short	0x0024
        /*0014*/ 	.byte	0x00, 0xf0, 0x11, 0x00


	//----- nvinfo : EIATTR_KPARAM_INFO
	.align		4
.L_81:
        /*0018*/ 	.byte	0x04, 0x17
        /*001a*/ 	.short	(.L_83 - .L_82)
.L_82:
        /*001c*/ 	.word	0x00000000
        /*0020*/ 	.short	0x0004
        /*0022*/ 	.short	0x0020
        /*0024*/ 	.byte	0x00, 0xf0, 0x11, 0x00


	//----- nvinfo : EIATTR_KPARAM_INFO
	.align		4
.L_83:
        /*0028*/ 	.byte	0x04, 0x17
        /*002a*/ 	.short	(.L_85 - .L_84)
.L_84:
        /*002c*/ 	.word	0x00000000
        /*0030*/ 	.short	0x0003
        /*0032*/ 	.short	0x0018
        /*0034*/ 	.byte	0x00, 0xf5, 0x21, 0x00


	//----- nvinfo : EIATTR_KPARAM_INFO
	.align		4
.L_85:
        /*0038*/ 	.byte	0x04, 0x17
        /*003a*/ 	.short	(.L_87 - .L_86)
.L_86:
        /*003c*/ 	.word	0x00000000
        /*0040*/ 	.short	0x0002
        /*0042*/ 	.short	0x0010
        /*0044*/ 	.byte	0x00, 0xf5, 0x21, 0x00


	//----- nvinfo : EIATTR_KPARAM_INFO
	.align		4
.L_87:
        /*0048*/ 	.byte	0x04, 0x17
        /*004a*/ 	.short	(.L_89 - .L_88)
.L_88:
        /*004c*/ 	.word	0x00000000
        /*0050*/ 	.short	0x0001
        /*0052*/ 	.short	0x0008
        /*0054*/ 	.byte	0x00, 0xf5, 0x21, 0x00


	//----- nvinfo : EIATTR_KPARAM_INFO
	.align		4
.L_89:
        /*0058*/ 	.byte	0x04, 0x17
        /*005a*/ 	.short	(.L_91 - .L_90)
.L_90:
        /*005c*/ 	.word	0x00000000
        /*0060*/ 	.short	0x0000
        /*0062*/ 	.short	0x0000
        /*0064*/ 	.byte	0x00, 0xf5, 0x21, 0x00


	//----- nvinfo : EIATTR_SPARSE_MMA_MASK
	.align		4
.L_91:
        /*0068*/ 	.byte	0x03, 0x50
        /*006a*/ 	.short	0x0000


	//----- nvinfo : EIATTR_MAXREG_COUNT
	.align		4
        /*006c*/ 	.byte	0x03, 0x1b
        /*006e*/ 	.short	0x00ff


	//----- nvinfo : EIATTR_MERCURY_ISA_VERSION
	.align		4
        /*0070*/ 	.byte	0x03, 0x5f
        /*0072*/ 	.short	0x0101


	//----- nvinfo : EIATTR_VRC_CTA_INIT_COUNT
	.align		4
        /*0074*/ 	.byte	0x02, 0x4a
	.zero		1
	.zero		1


	//----- nvinfo : EIATTR_EXIT_INSTR_OFFSETS
	.align		4
        /*0078*/ 	.byte	0x04, 0x1c
        /*007a*/ 	.short	(.L_93 - .L_92)


	//   ....[0]....
.L_92:
        /*007c*/ 	.word	0x00000b50


	//----- nvinfo : EIATTR_CBANK_PARAM_SIZE
	.align		4
.L_93:
        /*0080*/ 	.byte	0x03, 0x19
        /*0082*/ 	.short	0x0028


	//----- nvinfo : EIATTR_PARAM_CBANK
	.align		4
        /*0084*/ 	.byte	0x04, 0x0a
        /*0086*/ 	.short	(.L_95 - .L_94)
	.align		4
.L_94:
        /*0088*/ 	.word	index@(.nv.constant0._Z9fc_kernelPfS_S_S_ii)
        /*008c*/ 	.short	0x0380
        /*008e*/ 	.short	0x0028


	//----- nvinfo : EIATTR_SW_WAR
	.align		4
.L_95:
        /*0090*/ 	.byte	0x04, 0x36
        /*0092*/ 	.short	(.L_97 - .L_96)
.L_96:
        /*0094*/ 	.word	0x00000008
.L_97:


//--------------------- .nv.info._Z14avgpool_kernelPfS_iiii --------------------------
	.section	.nv.info._Z14avgpool_kernelPfS_iiii,"",@"SHT_CUDA_INFO"
	.sectionflags	@""
	.align	4


	//----- nvinfo : EIATTR_CUDA_API_VERSION
	.align		4
        /*0000*/ 	.byte	0x04, 0x37
        /*0002*/ 	.short	(.L_99 - .L_98)
.L_98:
        /*0004*/ 	.word	0x00000082


	//----- nvinfo : EIATTR_KPARAM_INFO
	.align		4
.L_99:
        /*0008*/ 	.byte	0x04, 0x17
        /*000a*/ 	.short	(.L_101 - .L_100)
.L_100:
        /*000c*/ 	.word	0x00000000
        /*0010*/ 	.short	0x0005
        /*0012*/ 	.short	0x001c
        /*0014*/ 	.byte	0x00, 0xf0, 0x11, 0x00


	//----- nvinfo : EIATTR_KPARAM_INFO
	.align		4
.L_101:
        /*0018*/ 	.byte	0x04, 0x17
        /*001a*/ 	.short	(.L_103 - .L_102)
.L_102:
        /*001c*/ 	.word	0x00000000
        /*0020*/ 	.short	0x0004
        /*0022*/ 	.short	0x0018
        /*0024*/ 	.byte	0x00, 0xf0, 0x11, 0x00


	//----- nvinfo : EIATTR_KPARAM_INFO
	.align		4
.L_103:
        /*0028*/ 	.byte	0x04, 0x17
        /*002a*/ 	.short	(.L_105 - .L_104)
.L_104:
        /*002c*/ 	.word	0x00000000
        /*0030*/ 	.short	0x0003
        /*0032*/ 	.short	0x0014
        /*0034*/ 	.byte	0x00, 0xf0, 0x11, 0x00


	//----- nvinfo : EIATTR_KPARAM_INFO
	.align		4
.L_105:
        /*0038*/ 	.byte	0x04, 0x17
        /*003a*/ 	.short	(.L_107 - .L_106)
.L_106:
        /*003c*/ 	.word	0x00000000
        /*0040*/ 	.short	0x0002
        /*0042*/ 	.short	0x0010
        /*0044*/ 	.byte	0x00, 0xf0, 0x11, 0x00


	//----- nvinfo : EIATTR_KPARAM_INFO
	.align		4
.L_107:
        /*0048*/ 	.byte	0x04, 0x17
        /*004a*/ 	.short	(.L_109 - .L_108)
.L_108:
        /*004c*/ 	.word	0x00000000
        /*0050*/ 	.short	0x0001
        /*0052*/ 	.short	0x0008
        /*0054*/ 	.byte	0x00, 0xf5, 0x21, 0x00


	//----- nvinfo : EIATTR_KPARAM_INFO
	.align		4
.L_109:
        /*0058*/ 	.byte	0x04, 0x17
        /*005a*/ 	.short	(.L_111 - .L_110)
.L_110:
        /*005c*/ 	.word	0x00000000
        /*0060*/ 	.short	0x0000
        /*0062*/ 	.short	0x0000
        /*0064*/ 	.byte	0x00, 0xf5, 0x21, 0x00


	//----- nvinfo : EIATTR_SPARSE_MMA_MASK
	.align		4
.L_111:
        /*0068*/ 	.byte	0x03, 0x50
        /*006a*/ 	.short	0x0000


	//----- nvinfo : EIATTR_MAXREG_COUNT
	.align		4
        /*006c*/ 	.byte	0x03, 0x1b
        /*006e*/ 	.short	0x00ff


	//----- nvinfo : EIATTR_MERCURY_ISA_VERSION
	.align		4
        /*0070*/ 	.byte	0x03, 0x5f
        /*0072*/ 	.short	0x0101


	//----- nvinfo : EIATTR_VRC_CTA_INIT_COUNT
	.align		4
        /*0074*/ 	.byte	0x02, 0x4a
	.zero		1
	.zero		1


	//----- nvinfo : EIATTR_EXIT_INSTR_OFFSETS
	.align		4
        /*0078*/ 	.byte	0x04, 0x1c
        /*007a*/ 	.short	(.L_113 - .L_112)


	//   ....[0]....
.L_112:
        /*007c*/ 	.word	0x00000040


	//   ....[1]....
        /*0080*/ 	.word	0x000001e0


	//   ....[2]....
        /*0084*/ 	.word	0x00000300


	//   ....[3]....
        /*0088*/ 	.word	0x00001020


	//----- nvinfo : EIATTR_CRS_STACK_SIZE
	.align		4
.L_113:
        /*008c*/ 	.byte	0x04, 0x1e
        /*008e*/ 	.short	(.L_115 - .L_114)
.L_114:
        /*0090*/ 	.word	0x00000000


	//----- nvinfo : EIATTR_CBANK_PARAM_SIZE
	.align		4
.L_115:
        /*0094*/ 	.byte	0x03, 0x19
        /*0096*/ 	.short	0x0020


	//----- nvinfo : EIATTR_PARAM_CBANK
	.align		4
        /*0098*/ 	.byte	0x04, 0x0a
        /*009a*/ 	.short	(.L_117 - .L_116)
	.align		4
.L_116:
        /*009c*/ 	.word	index@(.nv.constant0._Z14avgpool_kernelPfS_iiii)
        /*00a0*/ 	.short	0x0380
        /*00a2*/ 	.short	0x0020


	//----- nvinfo : EIATTR_SW_WAR
	.align		4
.L_117:
        /*00a4*/ 	.byte	0x04, 0x36
        /*00a6*/ 	.short	(.L_119 - .L_118)
.L_118:
        /*00a8*/ 	.word	0x00000008
.L_119:


//--------------------- .nv.info._Z14maxpool_kernelPfS_iiii --------------------------
	.section	.nv.info._Z14maxpool_kernelPfS_iiii,"",@"SHT_CUDA_INFO"
	.sectionflags	@""
	.align	4


	//----- nvinfo : EIATTR_CUDA_API_VERSION
	.align		4
        /*0000*/ 	.byte	0x04, 0x37
        /*0002*/ 	.short	(.L_121 - .L_120)
.L_120:
        /*0004*/ 	.word	0x00000082


	//----- nvinfo : EIATTR_KPARAM_INFO
	.align		4
.L_121:
        /*0008*/ 	.byte	0x04, 0x17
        /*000a*/ 	.short	(.L_123 - .L_122)
.L_122:
        /*000c*/ 	.word	0x00000000
        /*0010*/ 	.short	0x0005
        /*0012*/ 	.short	0x001c
        /*0014*/ 	.byte	0x00, 0xf0, 0x11, 0x00


	//----- nvinfo : EIATTR_KPARAM_INFO
	.align		4
.L_123:
        /*0018*/ 	.byte	0x04, 0x17
        /*001a*/ 	.short	(.L_125 - .L_124)
.L_124:
        /*001c*/ 	.word	0x00000000
        /*0020*/ 	.short	0x0004
        /*0022*/ 	.short	0x0018
        /*0024*/ 	.byte	0x00, 0xf0, 0x11, 0x00


	//----- nvinfo : EIATTR_KPARAM_INFO
	.align		4
.L_125:
        /*0028*/ 	.byte	0x04, 0x17
        /*002a*/ 	.short	(.L_127 - .L_126)
.L_126:
        /*002c*/ 	.word	0x00000000
        /*0030*/ 	.short	0x0003
        /*0032*/ 	.short	0x0014
        /*0034*/ 	.byte	0x00, 0xf0, 0x11, 0x00


	//----- nvinfo : EIATTR_KPARAM_INFO
	.align		4
.L_127:
        /*0038*/ 	.byte	0x04, 0x17
        /*003a*/ 	.short	(.L_129 - .L_128)
.L_128:
        /*003c*/ 	.word	0x00000000
        /*0040*/ 	.short	0x0002
        /*0042*/ 	.short	0x0010
        /*0044*/ 	.byte	0x00, 0xf0, 0x11, 0x00


	//----- nvinfo : EIATTR_KPARAM_INFO
	.align		4
.L_129:
        /*0048*/ 	.byte	0x04, 0x17
        /*004a*/ 	.short	(.L_131 - .L_130)
.L_130:
        /*004c*/ 	.word	0x00000000
        /*0050*/ 	.short	0x0001
        /*0052*/ 	.short	0x0008
        /*0054*/ 	.byte	0x00, 0xf5, 0x21, 0x00


	//----- nvinfo : EIATTR_KPARAM_INFO
	.align		4
.L_131:
        /*0058*/ 	.byte	0x04, 0x17
        /*005a*/ 	.short	(.L_133 - .L_132)
.L_132:
        /*005c*/ 	.word	0x00000000
        /*0060*/ 	.short	0x0000
        /*0062*/ 	.short	0x0000
        /*0064*/ 	.byte	0x00, 0xf5, 0x21, 0x00


	//----- nvinfo : EIATTR_SPARSE_MMA_MASK
	.align		4
.L_133:
        /*0068*/ 	.byte	0x03, 0x50
        /*006a*/ 	.short	0x0000


	//----- nvinfo : EIATTR_MAXREG_COUNT
	.align		4
        /*006c*/ 	.byte	0x03, 0x1b
        /*006e*/ 	.short	0x00ff


	//----- nvinfo : EIATTR_MERCURY_ISA_VERSION
	.align		4
        /*0070*/ 	.byte	0x03, 0x5f
        /*0072*/ 	.short	0x0101


	//----- nvinfo : EIATTR_VRC_CTA_INIT_COUNT
	.align		4
        /*0074*/ 	.byte	0x02, 0x4a
	.zero		1
	.zero		1


	//----- nvinfo : EIATTR_EXIT_INSTR_OFFSETS
	.align		4
        /*0078*/ 	.byte	0x04, 0x1c
        /*007a*/ 	.short	(.L_135 - .L_134)


	//   ....[0]....
.L_134:
        /*007c*/ 	.word	0x00000040


	//   ....[1]....
        /*0080*/ 	.word	0x000001e0


	//   ....[2]....
        /*0084*/ 	.word	0x00000300


	//   ....[3]....
        /*0088*/ 	.word	0x00000da0


	//----- nvinfo : EIATTR_CBANK_PARAM_SIZE
	.align		4
.L_135:
        /*008c*/ 	.byte	0x03, 0x19
        /*008e*/ 	.short	0x0020


	//----- nvinfo : EIATTR_PARAM_CBANK
	.align		4
        /*0090*/ 	.byte	0x04, 0x0a
        /*0092*/ 	.short	(.L_137 - .L_136)
	.align		4
.L_136:
        /*0094*/ 	.word	index@(.nv.constant0._Z14maxpool_kernelPfS_iiii)
        /*0098*/ 	.short	0x0380
        /*009a*/ 	.short	0x0020


	//----- nvinfo : EIATTR_SW_WAR
	.align		4
.L_137:
        /*009c*/ 	.byte	0x04, 0x36
        /*009e*/ 	.short	(.L_139 - .L_138)
.L_138:
        /*00a0*/ 	.word	0x00000008
.L_139:


//--------------------- .nv.info._Z14conv_kernel_p2PfS_iiiS_ --------------------------
	.section	.nv.info._Z14conv_kernel_p2PfS_iiiS_,"",@"SHT_CUDA_INFO"
	.sectionflags	@""
	.align	4


	//----- nvinfo : EIATTR_CUDA_API_VERSION
	.align		4
        /*0000*/ 	.byte	0x04, 0x37
        /*0002*/ 	.short	(.L_141 - .L_140)
.L_140:
        /*0004*/ 	.word	0x00000082


	//----- nvinfo : EIATTR_KPARAM_INFO
	.align		4
.L_141:
        /*0008*/ 	.byte	0x04, 0x17
        /*000a*/ 	.short	(.L_143 - .L_142)
.L_142:
        /*000c*/ 	.word	0x00000000
        /*0010*/ 	.short	0x0005
        /*0012*/ 	.short	0x0020
        /*0014*/ 	.byte	0x00, 0xf5, 0x21, 0x00


	//----- nvinfo : EIATTR_KPARAM_INFO
	.align		4
.L_143:
        /*0018*/ 	.byte	0x04, 0x17
        /*001a*/ 	.short	(.L_145 - .L_144)
.L_144:
        /*001c*/ 	.word	0x00000000
        /*0020*/ 	.short	0x0004
        /*0022*/ 	.short	0x0018
        /*0024*/ 	.byte	0x00, 0xf0, 0x11, 0x00


	//----- nvinfo : EIATTR_KPARAM_INFO
	.align		4
.L_145:
        /*0028*/ 	.byte	0x04, 0x17
        /*002a*/ 	.short	(.L_147 - .L_146)
.L_146:
        /*002c*/ 	.word	0x00000000
        /*0030*/ 	.short	0x0003
        /*0032*/ 	.short	0x0014
        /*0034*/ 	.byte	0x00, 0xf0, 0x11, 0x00


	//----- nvinfo : EIATTR_KPARAM_INFO
	.align		4
.L_147:
        /*0038*/ 	.byte	0x04, 0x17
        /*003a*/ 	.short	(.L_149 - .L_148)
.L_148:
        /*003c*/ 	.word	0x00000000
        /*0040*/ 	.short	0x0002
        /*0042*/ 	.short	0x0010
        /*0044*/ 	.byte	0x00, 0xf0, 0x11, 0x00


	//----- nvinfo : EIATTR_KPARAM_INFO
	.align		4
.L_149:
        /*0048*/ 	.byte	0x04, 0x17
        /*004a*/ 	.short	(.L_151 - .L_150)
.L_150:
        /*004c*/ 	.word	0x00000000
        /*0050*/ 	.short	0x0001
        /*0052*/ 	.short	0x0008
        /*0054*/ 	.byte	0x00, 0xf5, 0x21, 0x00


	//----- nvinfo : EIATTR_KPARAM_INFO
	.align		4
.L_151:
        /*0058*/ 	.byte	0x04, 0x17
        /*005a*/ 	.short	(.L_153 - .L_152)
.L_152:
        /*005c*/ 	.word	0x00000000
        /*0060*/ 	.short	0x0000
        /*0062*/ 	.short	0x0000
        /*0064*/ 	.byte	0x00, 0xf5, 0x21, 0x00


	//----- nvinfo : EIATTR_SPARSE_MMA_MASK
	.align		4
.L_153:
        /*0068*/ 	.byte	0x03, 0x50
        /*006a*/ 	.short	0x0000


	//----- nvinfo : EIATTR_MAXREG_COUNT
	.align		4
        /*006c*/ 	.byte	0x03, 0x1b
        /*006e*/ 	.short	0x00ff


	//----- nvinfo : EIATTR_MERCURY_ISA_VERSION
	.align		4
        /*0070*/ 	.byte	0x03, 0x5f
        /*0072*/ 	.short	0x0101


	//----- nvinfo : EIATTR_VRC_CTA_INIT_COUNT
	.align		4
        /*0074*/ 	.byte	0x02, 0x4a
	.zero		1
	.zero		1


	//----- nvinfo : EIATTR_EXIT_INSTR_OFFSETS
	.align		4
        /*0078*/ 	.byte	0x04, 0x1c
        /*007a*/ 	.short	(.L_155 - .L_154)


	//   ....[0]....
.L_154:
        /*007c*/ 	.word	0x00000090


	//   ....[1]....
        /*0080*/ 	.word	0x00000840


	//----- nvinfo : EIATTR_CBANK_PARAM_SIZE
	.align		4
.L_155:
        /*0084*/ 	.byte	0x03, 0x19
        /*0086*/ 	.short	0x0028


	//----- nvinfo : EIATTR_PARAM_CBANK
	.align		4
        /*0088*/ 	.byte	0x04, 0x0a
        /*008a*/ 	.short	(.L_157 - .L_156)
	.align		4
.L_156:
        /*008c*/ 	.word	index@(.nv.constant0._Z14conv_kernel_p2PfS_iiiS_)
        /*0090*/ 	.short	0x0380
        /*0092*/ 	.short	0x0028


	//----- nvinfo : EIATTR_SW_WAR
	.align		4
.L_157:
        /*0094*/ 	.byte	0x04, 0x36
        /*0096*/ 	.short	(.L_159 - .L_158)
.L_158:
        /*0098*/ 	.word	0x00000008
.L_159:


//--------------------- .nv.info._Z14conv_kernel_p1PfS_iS_iiii --------------------------
	.section	.nv.info._Z14conv_kernel_p1PfS_iS_iiii,"",@"SHT_CUDA_INFO"
	.sectionflags	@""
	.align	4


	//----- nvinfo : EIATTR_CUDA_API_VERSION
	.align		4
        /*0000*/ 	.byte	0x04, 0x37
        /*0002*/ 	.short	(.L_161 - .L_160)
.L_160:
        /*0004*/ 	.word	0x00000082


	//----- nvinfo : EIATTR_KPARAM_INFO
	.align		4
.L_161:
        /*0008*/ 	.byte	0x04, 0x17
        /*000a*/ 	.short	(.L_163 - .L_162)
.L_162:
        /*000c*/ 	.word	0x00000000
        /*0010*/ 	.short	0x0007
        /*0012*/ 	.short	0x002c
        /*0014*/ 	.byte	0x00, 0xf0, 0x11, 0x00


	//----- nvinfo : EIATTR_KPARAM_INFO
	.align		4
.L_163:
        /*0018*/ 	.byte	0x04, 0x17
        /*001a*/ 	.short	(.L_165 - .L_164)
.L_164:
        /*001c*/ 	.word	0x00000000
        /*0020*/ 	.short	0x0006
        /*0022*/ 	.short	0x0028
        /*0024*/ 	.byte	0x00, 0xf0, 0x11, 0x00


	//----- nvinfo : EIATTR_KPARAM_INFO
	.align		4
.L_165:
        /*0028*/ 	.byte	0x04, 0x17
        /*002a*/ 	.short	(.L_167 - .L_166)
.L_166:
        /*002c*/ 	.word	0x00000000
        /*0030*/ 	.short	0x0005
        /*0032*/ 	.short	0x0024
        /*0034*/ 	.byte	0x00, 0xf0, 0x11, 0x00


	//----- nvinfo : EIATTR_KPARAM_INFO
	.align		4
.L_167:
        /*0038*/ 	.byte	0x04, 0x17
        /*003a*/ 	.short	(.L_169 - .L_168)
.L_168:
        /*003c*/ 	.word	0x00000000
        /*0040*/ 	.short	0x0004
        /*0042*/ 	.short	0x0020
        /*0044*/ 	.byte	0x00, 0xf0, 0x11, 0x00


	//----- nvinfo : EIATTR_KPARAM_INFO
	.align		4
.L_169:
        /*0048*/ 	.byte	0x04, 0x17
        /*004a*/ 	.short	(.L_171 - .L_170)
.L_170:
        /*004c*/ 	.word	0x00000000
        /*0050*/ 	.short	0x0003
        /*0052*/ 	.short	0x0018
        /*0054*/ 	.byte	0x00, 0xf5, 0x21, 0x00


	//----- nvinfo : EIATTR_KPARAM_INFO
	.align		4
.L_171:
        /*0058*/ 	.byte	0x04, 0x17
        /*005a*/ 	.short	(.L_173 - .L_172)
.L_172:
        /*005c*/ 	.word	0x00000000
        /*0060*/ 	.short	0x0002
        /*0062*/ 	.short	0x0010
        /*0064*/ 	.byte	0x00, 0xf0, 0x11, 0x00


	//----- nvinfo : EIATTR_KPARAM_INFO
	.align		4
.L_173:
        /*0068*/ 	.byte	0x04, 0x17
        /*006a*/ 	.short	(.L_175 - .L_174)
.L_174:
        /*006c*/ 	.word	0x00000000
        /*0070*/ 	.short	0x0001
        /*0072*/ 	.short	0x0008
        /*0074*/ 	.byte	0x00, 0xf5, 0x21, 0x00


	//----- nvinfo : EIATTR_KPARAM_INFO
	.align		4
.L_175:
        /*0078*/ 	.byte	0x04, 0x17
        /*007a*/ 	.short	(.L_177 - .L_176)
.L_176:
        /*007c*/ 	.word	0x00000000
        /*0080*/ 	.short	0x0000
        /*0082*/ 	.short	0x0000
        /*0084*/ 	.byte	0x00, 0xf5, 0x21, 0x00


	//----- nvinfo : EIATTR_SPARSE_MMA_MASK
	.align		4
.L_177:
        /*0088*/ 	.byte	0x03, 0x50
        /*008a*/ 	.short	0x0000


	//----- nvinfo : EIATTR_MAXREG_COUNT
	.align		4
        /*008c*/ 	.byte	0x03, 0x1b
        /*008e*/ 	.short	0x00ff


	//----- nvinfo : EIATTR_MERCURY_ISA_VERSION
	.align		4
        /*0090*/ 	.byte	0x03, 0x5f
        /*0092*/ 	.short	0x0101


	//----- nvinfo : EIATTR_VRC_CTA_INIT_COUNT
	.align		4
        /*0094*/ 	.byte	0x02, 0x4a
	.zero		1
	.zero		1


	//----- nvinfo : EIATTR_EXIT_INSTR_OFFSETS
	.align		4
        /*0098*/ 	.byte	0x04, 0x1c
        /*009a*/ 	.short	(.L_179 - .L_178)


	//   ....[0]....
.L_178:
        /*009c*/ 	.word	0x000000f0


	//   ....[1]....
        /*00a0*/ 	.word	0x00000c50


	//   ....[2]....
        /*00a4*/ 	.word	0x00000cb0


	//----- nvinfo : EIATTR_CBANK_PARAM_SIZE
	.align		4
.L_179:
        /*00a8*/ 	.byte	0x03, 0x19
        /*00aa*/ 	.short	0x0030


	//----- nvinfo : EIATTR_PARAM_CBANK
	.align		4
        /*00ac*/ 	.byte	0x04, 0x0a
        /*00ae*/ 	.short	(.L_181 - .L_180)
	.align		4
.L_180:
        /*00b0*/ 	.word	index@(.nv.constant0._Z14conv_kernel_p1PfS_iS_iiii)
        /*00b4*/ 	.short	0x0380
        /*00b6*/ 	.short	0x0030


	//----- nvinfo : EIATTR_SW_WAR
	.align		4
.L_181:
        /*00b8*/ 	.byte	0x04, 0x36
        /*00ba*/ 	.short	(.L_183 - .L_182)
.L_182:
        /*00bc*/ 	.word	0x00000008
.L_183:


//--------------------- .nv.callgraph             --------------------------
	.section	.nv.callgraph,"",@"SHT_CUDA_CALLGRAPH"
	.align	4
	.sectionentsize	8
	.align		4
        /*0000*/ 	.word	0x00000000
	.align		4
        /*0004*/ 	.word	0xffffffff
	.align		4
        /*0008*/ 	.word	0x00000000
	.align		4
        /*000c*/ 	.word	0xfffffffe
	.align		4
        /*0010*/ 	.word	0x00000000
	.align		4
        /*0014*/ 	.word	0xfffffffd
	.align		4
        /*0018*/ 	.word	0x00000000
	.align		4
        /*001c*/ 	.word	0xfffffffc


//--------------------- .text._Z11tanh_kernelPfS_i --------------------------
	.section	.text._Z11tanh_kernelPfS_i,"ax",@progbits
	.align	128
        .global         _Z11tanh_kernelPfS_i
        .type           _Z11tanh_kernelPfS_i,@function
        .size           _Z11tanh_kernelPfS_i,(.L_x_75 - _Z11tanh_kernelPfS_i)
        .other          _Z11tanh_kernelPfS_i,@"STO_CUDA_ENTRY STV_DEFAULT"
_Z11tanh_kernelPfS_i:
.text._Z11tanh_kernelPfS_i:
[----:B------:R-:W-:Y:S01]  /*0000*/  LDC R1, c[0x0][0x37c] ;  /* 0x0000df00ff017b82 */ /* 0x000fe20000000800 */
[----:B------:R-:W0:Y:S07]  /*0010*/  S2R R4, SR_TID.X ;  /* 0x0000000000047919 */ /* 0x000e2e0000002100 */
[----:B------:R-:W1:Y:S01]  /*0020*/  LDC.64 R2, c[0x0][0x380] ;  /* 0x0000e000ff027b82 */ /* 0x000e620000000a00 */
[----:B------:R-:W0:Y:S01]  /*0030*/  LDCU UR6, c[0x0][0x390] ;  /* 0x00007200ff0677ac */ /* 0x000e220008000800 */
[----:B------:R-:W0:Y:S01]  /*0040*/  S2R R5, SR_TID.Y ;  /* 0x0000000000057919 */ /* 0x000e220000002200 */
[----:B------:R-:W2:Y:S01]  /*0050*/  LDCU.64 UR4, c[0x0][0x358] ;  /* 0x00006b00ff0477ac */ /* 0x000ea20008000a00 */
[----:B0-----:R-:W-:-:S04]  /*0060*/  IMAD R4, R4, UR6, R5 ;  /* 0x0000000604047c24 */ /* 0x001fc8000f8e0205 */
[----:B-1----:R-:W-:-:S06]  /*0070*/  IMAD.WIDE R2, R4, 0x4, R2 ;  /* 0x0000000404027825 */ /* 0x002fcc00078e0202 */
[----:B--2---:R-:W2:Y:S01]  /*0080*/  LDG.E R2, desc[UR4][R2.64] ;  /* 0x0000000402027981 */ /* 0x004ea2000c1e1900 */
[----:B------:R-:W-:Y:S01]  /*0090*/  IMAD.MOV.U32 R5, RZ, RZ, 0x3bbb989d ;  /* 0x3bbb989dff057424 */ /* 0x000fe200078e00ff */
[----:B------:R-:W-:Y:S01]  /*00a0*/  BSSY.RECONVERGENT B0, `(.L_x_0) ;  /* 0x0000015000007945 */ /* 0x000fe20003800200 */
[----:B------:R-:W-:Y:S02]  /*00b0*/  IMAD.MOV.U32 R7, RZ, RZ, 0x437c0000 ;  /* 0x437c0000ff077424 */ /* 0x000fe400078e00ff */
[----:B--2---:R-:W-:-:S04]  /*00c0*/  FFMA.SAT R0, R2, R5, 0.5 ;  /* 0x3f00000002007423 */ /* 0x004fc80000002005 */
[----:B------:R-:W-:-:S04]  /*00d0*/  FFMA.RM R0, R0, R7, 12582913 ;  /* 0x4b40000100007423 */ /* 0x000fc80000004007 */
[C---:B------:R-:W-:Y:S01]  /*00e0*/  FADD R5, R0.reuse, -12583039 ;  /* 0xcb40007f00057421 */ /* 0x040fe20000000000 */
[----:B------:R-:W-:-:S03]  /*00f0*/  IMAD.SHL.U32 R0, R0, 0x800000, RZ ;  /* 0x0080000000007824 */ /* 0x000fc600078e00ff */
[----:B------:R-:W-:-:S04]  /*0100*/  FFMA R5, R2, 1.4426950216293334961, -R5 ;  /* 0x3fb8aa3b02057823 */ /* 0x000fc80000000805 */
[----:B------:R-:W-:-:S06]  /*0110*/  FFMA R5, R2, 1.925963033500011079e-08, R5 ;  /* 0x32a5706002057823 */ /* 0x000fcc0000000005 */
[----:B------:R-:W0:Y:S02]  /*0120*/  MUFU.EX2 R5, R5 ;  /* 0x0000000500057308 */ /* 0x000e240000000800 */
[----:B0-----:R-:W-:-:S04]  /*0130*/  FMUL R0, R0, R5 ;  /* 0x0000000500007220 */ /* 0x001fc80000400000 */
[----:B------:R-:W-:-:S05]  /*0140*/  VIADD R2, R0, 0x1800000 ;  /* 0x0180000000027836 */ /* 0x000fca0000000000 */
[----:B------:R-:W-:-:S04]  /*0150*/  LOP3.LUT R2, R2, 0x7f800000, RZ, 0xc0, !PT ;  /* 0x7f80000002027812 */ /* 0x000fc800078ec0ff */
[----:B------:R-:W-:-:S13]  /*0160*/  ISETP.GT.U32.AND P0, PT, R2, 0x1ffffff, PT ;  /* 0x01ffffff0200780c */ /* 0x000fda0003f04070 */
[----:B------:R-:W-:Y:S05]  /*0170*/  @P0 BRA `(.L_x_1) ;  /* 0x00000000000c0947 */ /* 0x000fea0003800000 */
[----:B------:R-:W-:-:S07]  /*0180*/  MOV R6, 0x1a0 ;  /* 0x000001a000067802 */ /* 0x000fce0000000f00 */
[----:B------:R-:W-:Y:S05]  /*0190*/  CALL.REL.NOINC `($__internal_0_$__cuda_sm20_rcp_rn_f32_slowpath) ;  /* 0x0000000000647944 */ /* 0x000fea0003c00000 */
[----:B------:R-:W-:Y:S05]  /*01a0*/  BRA `(.L_x_2) ;  /* 0x0000000000107947 */ /* 0x000fea0003800000 */
.L_x_1:
[----:B------:R-:W0:Y:S02]  /*01b0*/  MUFU.RCP R3, R0 ;  /* 0x0000000000037308 */ /* 0x000e240000001000 */
[----:B0-----:R-:W-:-:S04]  /*01c0*/  FFMA R2, R0, R3, -1 ;  /* 0xbf80000000027423 */ /* 0x001fc80000000003 */
[----:B------:R-:W-:-:S04]  /*01d0*/  FADD.FTZ R2, -R2, -RZ ;  /* 0x800000ff02027221 */ /* 0x000fc80000010100 */
[----:B------:R-:W-:-:S07]  /*01e0*/  FFMA R3, R3, R2, R3 ;  /* 0x0000000203037223 */ /* 0x000fce0000000003 */
.L_x_2:
[----:B------:R-:W-:Y:S05]  /*01f0*/  BSYNC.RECONVERGENT B0 ;  /* 0x0000000000007941 */ /* 0x000fea0003800200 */
.L_x_0:
[C-C-:B------:R-:W-:Y:S01]  /*0200*/  FADD R9, R0.reuse, R3.reuse ;  /* 0x0000000300097221 */ /* 0x140fe20000000000 */
[----:B------:R-:W-:Y:S01]  /*0210*/  FADD R0, R0, -R3 ;  /* 0x8000000300007221 */ /* 0x000fe20000000000 */
[----:B------:R-:W-:Y:S02]  /*0220*/  BSSY.RECONVERGENT B0, `(.L_x_3) ;  /* 0x000000c000007945 */ /* 0x000fe40003800200 */
[----:B------:R-:W0:Y:S08]  /*0230*/  MUFU.RCP R2, R9 ;  /* 0x0000000900027308 */ /* 0x000e300000001000 */
[----:B------:R-:W1:Y:S01]  /*0240*/  FCHK P0, R0, R9 ;  /* 0x0000000900007302 */ /* 0x000e620000000000 */
[----:B0-----:R-:W-:-:S04]  /*0250*/  FFMA R5, -R9, R2, 1 ;  /* 0x3f80000009057423 */ /* 0x001fc80000000102 */
[----:B------:R-:W-:-:S04]  /*0260*/  FFMA R5, R2, R5, R2 ;  /* 0x0000000502057223 */ /* 0x000fc80000000002 */
[----:B------:R-:W-:-:S04]  /*0270*/  FFMA R2, R0, R5, RZ ;  /* 0x0000000500027223 */ /* 0x000fc800000000ff */
[----:B------:R-:W-:-:S04]  /*0280*/  FFMA R3, -R9, R2, R0 ;  /* 0x0000000209037223 */ /* 0x000fc80000000100 */
[----:B------:R-:W-:Y:S01]  /*0290*/  FFMA R7, R5, R3, R2 ;  /* 0x0000000305077223 */ /* 0x000fe20000000002 */
[----:B-1----:R-:W-:Y:S06]  /*02a0*/  @!P0 BRA `(.L_x_4) ;  /* 0x00000000000c8947 */ /* 0x002fec0003800000 */
[----:B------:R-:W-:-:S07]  /*02b0*/  MOV R2, 0x2d0 ;  /* 0x000002d000027802 */ /* 0x000fce0000000f00 */
[----:B------:R-:W-:Y:S05]  /*02c0*/  CALL.REL.NOINC `($__internal_1_$__cuda_sm3x_div_rn_noftz_f32_slowpath) ;  /* 0x0000000000e87944 */ /* 0x000fea0003c00000 */
[----:B------:R-:W-:-:S07]  /*02d0*/  IMAD.MOV.U32 R7, RZ, RZ, R0 ;  /* 0x000000ffff077224 */ /* 0x000fce00078e0000 */
.L_x_4:
[----:B------:R-:W-:Y:S05]  /*02e0*/  BSYNC.RECONVERGENT B0 ;  /* 0x0000000000007941 */ /* 0x000fea0003800200 */
.L_x_3:
[----:B------:R-:W0:Y:S02]  /*02f0*/  LDC.64 R2, c[0x0][0x388] ;  /* 0x0000e200ff027b82 */ /* 0x000e240000000a00 */
[----:B0-----:R-:W-:-:S05]  /*0300*/  IMAD.WIDE R4, R4, 0x4, R2 ;  /* 0x0000000404047825 */ /* 0x001fca00078e0202 */
[----:B------:R-:W-:Y:S01]  /*0310*/  STG.E desc[UR4][R4.64], R7 ;  /* 0x0000000704007986 */ /* 0x000fe2000c101904 */
[----:B------:R-:W-:Y:S05]  /*0320*/  EXIT ;  /* 0x000000000000794d */ /* 0x000fea0003800000 */
        .weak           $__internal_0_$__cuda_sm20_rcp_rn_f32_slowpath
        .type           $__internal_0_$__cuda_sm20_rcp_rn_f32_slowpath,@function
        .size           $__internal_0_$__cuda_sm20_rcp_rn_f32_slowpath,($__internal_1_$__cuda_sm3x_div_rn_noftz_f32_slowpath - $__internal_0_$__cuda_sm20_rcp_rn_f32_slowpath)
$__internal_0_$__cuda_sm20_rcp_rn_f32_slowpath:
[----:B------:R-:W-:Y:S01]  /*0330*/  IMAD.SHL.U32 R2, R0, 0x2, RZ ;  /* 0x0000000200027824 */ /* 0x000fe200078e00ff */
[----:B------:R-:W-:Y:S04]  /*0340*/  BSSY.RECONVERGENT B1, `(.L_x_5) ;  /* 0x0000030000017945 */ /* 0x000fe80003800200 */
[----:B------:R-:W-:-:S04]  /*0350*/  SHF.R.U32.HI R2, RZ, 0x18, R2 ;  /* 0x00000018ff027819 */ /* 0x000fc80000011602 */
[----:B------:R-:W-:-:S13]  /*0360*/  ISETP.NE.U32.AND P0, PT, R2, RZ, PT ;  /* 0x000000ff0200720c */ /* 0x000fda0003f05070 */
[----:B------:R-:W-:Y:S05]  /*0370*/  @P0 BRA `(.L_x_6) ;  /* 0x0000000000280947 */ /* 0x000fea0003800000 */
[----:B------:R-:W-:-:S05]  /*0380*/  IMAD.SHL.U32 R2, R0, 0x2, RZ ;  /* 0x0000000200027824 */ /* 0x000fca00078e00ff */
[----:B------:R-:W-:-:S13]  /*0390*/  ISETP.NE.AND P0, PT, R2, RZ, PT ;  /* 0x000000ff0200720c */ /* 0x000fda0003f05270 */
[----:B------:R-:W-:Y:S01]  /*03a0*/  @P0 FFMA R5, R0, 1.84467440737095516160e+19, RZ ;  /* 0x5f80000000050823 */ /* 0x000fe200000000ff */
[----:B------:R-:W-:Y:S08]  /*03b0*/  @!P0 MUFU.RCP R3, R0 ;  /* 0x0000000000038308 */ /* 0x000ff00000001000 */
[----:B------:R-:W0:Y:S02]  /*03c0*/  @P0 MUFU.RCP R2, R5 ;  /* 0x0000000500020308 */ /* 0x000e240000001000 */
[----:B0-----:R-:W-:-:S04]  /*03d0*/  @P0 FFMA R7, R5, R2, -1 ;  /* 0xbf80000005070423 */ /* 0x001fc80000000002 */
[----:B------:R-:W-:-:S04]  /*03e0*/  @P0 FADD.FTZ R7, -R7, -RZ ;  /* 0x800000ff07070221 */ /* 0x000fc80000010100 */
[----:B------:R-:W-:-:S04]  /*03f0*/  @P0 FFMA R2, R2, R7, R2 ;  /* 0x0000000702020223 */ /* 0x000fc80000000002 */
[----:B------:R-:W-:Y:S01]  /*0400*/  @P0 FFMA R3, R2, 1.84467440737095516160e+19, RZ ;  /* 0x5f80000002030823 */ /* 0x000fe200000000ff */
[----:B------:R-:W-:Y:S06]  /*0410*/  BRA `(.L_x_7) ;  /* 0x0000000000887947 */ /* 0x000fec0003800000 */
.L_x_6:
[----:B------:R-:W-:-:S05]  /*0420*/  VIADD R3, R2, 0xffffff03 ;  /* 0xffffff0302037836 */ /* 0x000fca0000000000 */
[----:B------:R-:W-:-:S13]  /*0430*/  ISETP.GT.U32.AND P0, PT, R3, 0x1, PT ;  /* 0x000000010300780c */ /* 0x000fda0003f04070 */
[----:B------:R-:W-:Y:S05]  /*0440*/  @P0 BRA `(.L_x_8) ;  /* 0x0000000000780947 */ /* 0x000fea0003800000 */
[----:B------:R-:W-:Y:S01]  /*0450*/  LOP3.LUT R5, R0, 0x7fffff, RZ, 0xc0, !PT ;  /* 0x007fffff00057812 */ /* 0x000fe200078ec0ff */
[----:B------:R-:W-:-:S03]  /*0460*/  IMAD.MOV.U32 R10, RZ, RZ, 0x3 ;  /* 0x00000003ff0a7424 */ /* 0x000fc600078e00ff */
[----:B------:R-:W-:Y:S02]  /*0470*/  LOP3.LUT R5, R5, 0x3f800000, RZ, 0xfc, !PT ;  /* 0x3f80000005057812 */ /* 0x000fe400078efcff */
[----:B------:R-:W-:Y:S02]  /*0480*/  SHF.L.U32 R11, R10, R3, RZ ;  /* 0x000000030a0b7219 */ /* 0x000fe400000006ff */
[----:B------:R-:W0:Y:S02]  /*0490*/  MUFU.RCP R8, R5 ;  /* 0x0000000500087308 */ /* 0x000e240000001000 */
[----:B0-----:R-:W-:-:S04]  /*04a0*/  FFMA R7, R5, R8, -1 ;  /* 0xbf80000005077423 */ /* 0x001fc80000000008 */
[----:B------:R-:W-:-:S04]  /*04b0*/  FADD.FTZ R7, -R7, -RZ ;  /* 0x800000ff07077221 */ /* 0x000fc80000010100 */
[CCC-:B------:R-:W-:Y:S01]  /*04c0*/  FFMA.RM R9, R8.reuse, R7.reuse, R8.reuse ;  /* 0x0000000708097223 */ /* 0x1c0fe20000004008 */
[----:B------:R-:W-:-:S04]  /*04d0*/  FFMA.RP R8, R8, R7, R8 ;  /* 0x0000000708087223 */ /* 0x000fc80000008008 */
[C---:B------:R-:W-:Y:S02]  /*04e0*/  LOP3.LUT R7, R9.reuse, 0x7fffff, RZ, 0xc0, !PT ;  /* 0x007fffff09077812 */ /* 0x040fe400078ec0ff */
[----:B------:R-:W-:Y:S02]  /*04f0*/  FSETP.NEU.FTZ.AND P0, PT, R9, R8, PT ;  /* 0x000000080900720b */ /* 0x000fe40003f1d000 */
[----:B------:R-:W-:Y:S02]  /*0500*/  LOP3.LUT R8, R7, 0x800000, RZ, 0xfc, !PT ;  /* 0x0080000007087812 */ /* 0x000fe400078efcff */
[----:B------:R-:W-:Y:S02]  /*0510*/  SEL R7, RZ, 0xffffffff, !P0 ;  /* 0xffffffffff077807 */ /* 0x000fe40004000000 */
[----:B------:R-:W-:-:S03]  /*0520*/  LOP3.LUT R10, R11, R8, RZ, 0xc0, !PT ;  /* 0x000000080b0a7212 */ /* 0x000fc600078ec0ff */
[----:B------:R-:W-:Y:S01]  /*0530*/  IMAD.MOV R7, RZ, RZ, -R7 ;  /* 0x000000ffff077224 */ /* 0x000fe200078e0a07 */
[----:B------:R-:W-:-:S04]  /*0540*/  SHF.R.U32.HI R10, RZ, R3, R10 ;  /* 0x00000003ff0a7219 */ /* 0x000fc8000001160a */
[----:B------:R-:W-:Y:S02]  /*0550*/  LOP3.LUT P1, RZ, R7, R3, R8, 0xf8, !PT ;  /* 0x0000000307ff7212 */ /* 0x000fe4000782f808 */
[C---:B------:R-:W-:Y:S02]  /*0560*/  LOP3.LUT P0, RZ, R10.reuse, 0x1, RZ, 0xc0, !PT ;  /* 0x000000010aff7812 */ /* 0x040fe4000780c0ff */
[----:B------:R-:W-:-:S04]  /*0570*/  LOP3.LUT P2, RZ, R10, 0x2, RZ, 0xc0, !PT ;  /* 0x000000020aff7812 */ /* 0x000fc8000784c0ff */
[----:B------:R-:W-:Y:S02]  /*0580*/  PLOP3.LUT P0, PT, P0, P1, P2, 0xe0, 0x0 ;  /* 0x000000000000781c */ /* 0x000fe40000703c20 */
[----:B------:R-:W-:Y:S02]  /*0590*/  LOP3.LUT P1, RZ, R0, 0x7fffff, RZ, 0xc0, !PT ;  /* 0x007fffff00ff7812 */ /* 0x000fe4000782c0ff */
[----:B------:R-:W-:-:S05]  /*05a0*/  SEL R3, RZ, 0x1, !P0 ;  /* 0x00000001ff037807 */ /* 0x000fca0004000000 */
[----:B------:R-:W-:-:S05]  /*05b0*/  IMAD.MOV R3, RZ, RZ, -R3 ;  /* 0x000000ffff037224 */ /* 0x000fca00078e0a03 */
[----:B------:R-:W-:Y:S02]  /*05c0*/  ISETP.GE.AND P0, PT, R3, RZ, PT ;  /* 0x000000ff0300720c */ /* 0x000fe40003f06270 */
[----:B------:R-:W-:-:S04]  /*05d0*/  IADD3 R3, PT, PT, R2, -0xfc, RZ ;  /* 0xffffff0402037810 */ /* 0x000fc80007ffe0ff */
[----:B------:R-:W-:-:S07]  /*05e0*/  SHF.R.U32.HI R3, RZ, R3, R8 ;  /* 0x00000003ff037219 */ /* 0x000fce0000011608 */
[----:B------:R-:W-:-:S04]  /*05f0*/  @!P0 VIADD R3, R3, 0x1 ;  /* 0x0000000103038836 */ /* 0x000fc80000000000 */
[----:B------:R-:W-:-:S05]  /*0600*/  @!P1 IMAD.SHL.U32 R3, R3, 0x2, RZ ;  /* 0x0000000203039824 */ /* 0x000fca00078e00ff */
[----:B------:R-:W-:Y:S01]  /*0610*/  LOP3.LUT R3, R3, 0x80000000, R0, 0xf8, !PT ;  /* 0x8000000003037812 */ /* 0x000fe200078ef800 */
[----:B------:R-:W-:Y:S06]  /*0620*/  BRA `(.L_x_7) ;  /* 0x0000000000047947 */ /* 0x000fec0003800000 */
.L_x_8:
[----:B------:R0:W1:Y:S02]  /*0630*/  MUFU.RCP R3, R0 ;  /* 0x0000000000037308 */ /* 0x0000640000001000 */
.L_x_7:
[----:B------:R-:W-:Y:S05]  /*0640*/  BSYNC.RECONVERGENT B1 ;  /* 0x0000000000017941 */ /* 0x000fea0003800200 */
.L_x_5:
[----:B------:R-:W-:-:S04]  /*0650*/  IMAD.MOV.U32 R7, RZ, RZ, 0x0 ;  /* 0x00000000ff077424 */ /* 0x000fc800078e00ff */
[----:B01----:R-:W-:Y:S05]  /*0660*/  RET.REL.NODEC R6 `(_Z11tanh_kernelPfS_i) ;  /* 0xfffffff806647950 */ /* 0x003fea0003c3ffff */
        .weak           $__internal_1_$__cuda_sm3x_div_rn_noftz_f32_slowpath
        .type           $__internal_1_$__cuda_sm3x_div_rn_noftz_f32_slowpath,@function
        .size           $__internal_1_$__cuda_sm3x_div_rn_noftz_f32_slowpath,(.L_x_75 - $__internal_1_$__cuda_sm3x_div_rn_noftz_f32_slowpath)
$__internal_1_$__cuda_sm3x_div_rn_noftz_f32_slowpath:
[--C-:B------:R-:W-:Y:S01]  /*0670*/  SHF.R.U32.HI R5, RZ, 0x17, R9.reuse ;  /* 0x00000017ff057819 */ /* 0x100fe20000011609 */
[----:B------:R-:W-:Y:S01]  /*0680*/  BSSY.RECONVERGENT B1, `(.L_x_9) ;  /* 0x0000065000017945 */ /* 0x000fe20003800200 */
[--C-:B------:R-:W-:Y:S01]  /*0690*/  SHF.R.U32.HI R3, RZ, 0x17, R0.reuse ;  /* 0x00000017ff037819 */ /* 0x100fe20000011600 */
[----:B------:R-:W-:Y:S01]  /*06a0*/  IMAD.MOV.U32 R6, RZ, RZ, R9 ;  /* 0x000000ffff067224 */ /* 0x000fe200078e0009 */
[----:B------:R-:W-:Y:S01]  /*06b0*/  LOP3.LUT R13, R5, 0xff, RZ, 0xc0, !PT ;  /* 0x000000ff050d7812 */ /* 0x000fe200078ec0ff */
[----:B------:R-:W-:Y:S01]  /*06c0*/  IMAD.MOV.U32 R5, RZ, RZ, R0 ;  /* 0x000000ffff057224 */ /* 0x000fe200078e0000 */
[----:B------:R-:W-:-:S03]  /*06d0*/  LOP3.LUT R10, R3, 0xff, RZ, 0xc0, !PT ;  /* 0x000000ff030a7812 */ /* 0x000fc600078ec0ff */
[----:B------:R-:W-:Y:S02]  /*06e0*/  VIADD R11, R13, 0xffffffff ;  /* 0xffffffff0d0b7836 */ /* 0x000fe40000000000 */
[----:B------:R-:W-:-:S03]  /*06f0*/  VIADD R8, R10, 0xffffffff ;  /* 0xffffffff0a087836 */ /* 0x000fc60000000000 */
[----:B------:R-:W-:-:S04]  /*0700*/  ISETP.GT.U32.AND P0, PT, R11, 0xfd, PT ;  /* 0x000000fd0b00780c */ /* 0x000fc80003f04070 */
[----:B------:R-:W-:-:S13]  /*0710*/  ISETP.GT.U32.OR P0, PT, R8, 0xfd, P0 ;  /* 0x000000fd0800780c */ /* 0x000fda0000704470 */
[----:B------:R-:W-:Y:S01]  /*0720*/  @!P0 MOV R7, RZ ;  /* 0x000000ff00078202 */ /* 0x000fe20000000f00 */
[----:B------:R-:W-:Y:S06]  /*0730*/  @!P0 BRA `(.L_x_10) ;  /* 0x0000000000608947 */ /* 0x000fec0003800000 */
[----:B------:R-:W-:Y:S01]  /*0740*/  FSETP.GTU.FTZ.AND P0, PT, |R0|, +INF , PT ;  /* 0x7f8000000000780b */ /* 0x000fe20003f1c200 */
[----:B------:R-:W-:Y:S01]  /*0750*/  IMAD.MOV.U32 R3, RZ, RZ, R9 ;  /* 0x000000ffff037224 */ /* 0x000fe200078e0009 */
[----:B------:R-:W-:-:S04]  /*0760*/  FSETP.GTU.FTZ.AND P1, PT, |R9|, +INF , PT ;  /* 0x7f8000000900780b */ /* 0x000fc80003f3c200 */
[----:B------:R-:W-:-:S13]  /*0770*/  PLOP3.LUT P0, PT, P0, P1, PT, 0xf8, 0x8f ;  /* 0x00000000008f781c */ /* 0x000fda0000703f70 */
[----:B------:R-:W-:Y:S05]  /*0780*/  @P0 BRA `(.L_x_11) ;  /* 0x00000004004c0947 */ /* 0x000fea0003800000 */
[----:B------:R-:W-:-:S13]  /*0790*/  LOP3.LUT P0, RZ, R6, 0x7fffffff, R5, 0xc8, !PT ;  /* 0x7fffffff06ff7812 */ /* 0x000fda000780c805 */
[----:B------:R-:W-:Y:S05]  /*07a0*/  @!P0 BRA `(.L_x_12) ;  /* 0x00000004003c8947 */ /* 0x000fea0003800000 */
[C---:B------:R-:W-:Y:S02]  /*07b0*/  FSETP.NEU.FTZ.AND P2, PT, |R0|.reuse, +INF , PT ;  /* 0x7f8000000000780b */ /* 0x040fe40003f5d200 */
[----:B------:R-:W-:Y:S02]  /*07c0*/  FSETP.NEU.FTZ.AND P1, PT, |R3|, +INF , PT ;  /* 0x7f8000000300780b */ /* 0x000fe40003f3d200 */
[----:B------:R-:W-:-:S11]  /*07d0*/  FSETP.NEU.FTZ.AND P0, PT, |R0|, +INF , PT ;  /* 0x7f8000000000780b */ /* 0x000fd60003f1d200 */
[----:B------:R-:W-:Y:S05]  /*07e0*/  @!P1 BRA !P2, `(.L_x_12) ;  /* 0x00000004002c9947 */ /* 0x000fea0005000000 */
[----:B------:R-:W-:-:S04]  /*07f0*/  LOP3.LUT P2, RZ, R5, 0x7fffffff, RZ, 0xc0, !PT ;  /* 0x7fffffff05ff7812 */ /* 0x000fc8000784c0ff */
[----:B------:R-:W-:-:S13]  /*0800*/  PLOP3.LUT P1, PT, P1, P2, PT, 0x2f, 0xf2 ;  /* 0x0000000000f2781c */ /* 0x000fda0000f24577 */
[----:B------:R-:W-:Y:S05]  /*0810*/  @P1 BRA `(.L_x_13) ;  /* 0x0000000400181947 */ /* 0x000fea0003800000 */
[----:B------:R-:W-:-:S04]  /*0820*/  LOP3.LUT P1, RZ, R6, 0x7fffffff, RZ, 0xc0, !PT ;  /* 0x7fffffff06ff7812 */ /* 0x000fc8000782c0ff */
[----:B------:R-:W-:-:S13]  /*0830*/  PLOP3.LUT P0, PT, P0, P1, PT, 0x2f, 0xf2 ;  /* 0x0000000000f2781c */ /* 0x000fda0000702577 */
[----:B------:R-:W-:Y:S05]  /*0840*/  @P0 BRA `(.L_x_14) ;  /* 0x0000000400000947 */ /* 0x000fea0003800000 */
[----:B------:R-:W-:Y:S02]  /*0850*/  ISETP.GE.AND P0, PT, R8, RZ, PT ;  /* 0x000000ff0800720c */ /* 0x000fe40003f06270 */
[----:B------:R-:W-:-:S11]  /*0860*/  ISETP.GE.AND P1, PT, R11, RZ, PT ;  /* 0x000000ff0b00720c */ /* 0x000fd60003f26270 */
[----:B------:R-:W-:Y:S02]  /*0870*/  @P0 IMAD.MOV.U32 R7, RZ, RZ, RZ ;  /* 0x000000ffff070224 */ /* 0x000fe400078e00ff */
[----:B------:R-:W-:Y:S01]  /*0880*/  @!P0 FFMA R5, R0, 1.84467440737095516160e+19, RZ ;  /* 0x5f80000000058823 */ /* 0x000fe200000000ff */
[----:B------:R-:W-:Y:S02]  /*0890*/  @!P0 IMAD.MOV.U32 R7, RZ, RZ, -0x40 ;  /* 0xffffffc0ff078424 */ /* 0x000fe400078e00ff */
[----:B------:R-:W-:Y:S02]  /*08a0*/  @!P1 FFMA R6, R3, 1.84467440737095516160e+19, RZ ;  /* 0x5f80000003069823 */ /* 0x000fe400000000ff */
[----:B------:R-:W-:-:S07]  /*08b0*/  @!P1 VIADD R7, R7, 0x40 ;  /* 0x0000004007079836 */ /* 0x000fce0000000000 */
.L_x_10:
[----:B------:R-:W-:Y:S01]  /*08c0*/  LEA R3, R13, 0xc0800000, 0x17 ;  /* 0xc08000000d037811 */ /* 0x000fe200078eb8ff */
[----:B------:R-:W-:Y:S04]  /*08d0*/  BSSY.RECONVERGENT B2, `(.L_x_15) ;  /* 0x0000036000027945 */ /* 0x000fe80003800200 */
[----:B------:R-:W-:Y:S02]  /*08e0*/  IMAD.IADD R3, R6, 0x1, -R3 ;  /* 0x0000000106037824 */ /* 0x000fe400078e0a03 */
[----:B------:R-:W-:Y:S02]  /*08f0*/  VIADD R6, R10, 0xffffff81 ;  /* 0xffffff810a067836 */ /* 0x000fe40000000000 */
[----:B------:R-:W0:Y:S01]  /*0900*/  MUFU.RCP R8, R3 ;  /* 0x0000000300087308 */ /* 0x000e220000001000 */
[----:B------:R-:W-:Y:S01]  /*0910*/  FADD.FTZ R9, -R3, -RZ ;  /* 0x800000ff03097221 */ /* 0x000fe20000010100 */
[C---:B------:R-:W-:Y:S01]  /*0920*/  IMAD R0, R6.reuse, -0x800000, R5 ;  /* 0xff80000006007824 */ /* 0x040fe200078e0205 */
[----:B------:R-:W-:-:S05]  /*0930*/  IADD3 R6, PT, PT, R6, 0x7f, -R13 ;  /* 0x0000007f06067810 */ /* 0x000fca0007ffe80d */
[----:B------:R-:W-:Y:S02]  /*0940*/  IMAD.IADD R6, R6, 0x1, R7 ;  /* 0x0000000106067824 */ /* 0x000fe400078e0207 */
[----:B0-----:R-:W-:-:S04]  /*0950*/  FFMA R11, R8, R9, 1 ;  /* 0x3f800000080b7423 */ /* 0x001fc80000000009 */
[----:B------:R-:W-:-:S04]  /*0960*/  FFMA R10, R8, R11, R8 ;  /* 0x0000000b080a7223 */ /* 0x000fc80000000008 */
[----:B------:R-:W-:-:S04]  /*0970*/  FFMA R5, R0, R10, RZ ;  /* 0x0000000a00057223 */ /* 0x000fc800000000ff */
[----:B------:R-:W-:-:S04]  /*0980*/  FFMA R8, R9, R5, R0 ;  /* 0x0000000509087223 */ /* 0x000fc80000000000 */
[----:B------:R-:W-:-:S04]  /*0990*/  FFMA R11, R10, R8, R5 ;  /* 0x000000080a0b7223 */ /* 0x000fc80000000005 */
[----:B------:R-:W-:-:S04]  /*09a0*/  FFMA R8, R9, R11, R0 ;  /* 0x0000000b09087223 */ /* 0x000fc80000000000 */
[----:B------:R-:W-:-:S05]  /*09b0*/  FFMA R0, R10, R8, R11 ;  /* 0x000000080a007223 */ /* 0x000fca000000000b */
[----:B------:R-:W-:-:S04]  /*09c0*/  SHF.R.U32.HI R3, RZ, 0x17, R0 ;  /* 0x00000017ff037819 */ /* 0x000fc80000011600 */
[----:B------:R-:W-:-:S04]  /*09d0*/  LOP3.LUT R3, R3, 0xff, RZ, 0xc0, !PT ;  /* 0x000000ff03037812 */ /* 0x000fc800078ec0ff */
[----:B------:R-:W-:-:S05]  /*09e0*/  IADD3 R7, PT, PT, R3, R6, RZ ;  /* 0x0000000603077210 */ /* 0x000fca0007ffe0ff */
[----:B------:R-:W-:-:S05]  /*09f0*/  VIADD R3, R7, 0xffffffff ;  /* 0xffffffff07037836 */ /* 0x000fca0000000000 */
[----:B------:R-:W-:-:S13]  /*0a00*/  ISETP.GE.U32.AND P0, PT, R3, 0xfe, PT ;  /* 0x000000fe0300780c */ /* 0x000fda0003f06070 */
[----:B------:R-:W-:Y:S05]  /*0a10*/  @!P0 BRA `(.L_x_16) ;  /* 0x0000000000808947 */ /* 0x000fea0003800000 */
[----:B------:R-:W-:-:S13]  /*0a20*/  ISETP.GT.AND P0, PT, R7, 0xfe, PT ;  /* 0x000000fe0700780c */ /* 0x000fda0003f04270 */
[----:B------:R-:W-:Y:S05]  /*0a30*/  @P0 BRA `(.L_x_17) ;  /* 0x00000000006c0947 */ /* 0x000fea0003800000 */
[----:B------:R-:W-:-:S13]  /*0a40*/  ISETP.GE.AND P0, PT, R7, 0x1, PT ;  /* 0x000000010700780c */ /* 0x000fda0003f06270 */
[----:B------:R-:W-:Y:S05]  /*0a50*/  @P0 BRA `(.L_x_18) ;  /* 0x0000000000740947 */ /* 0x000fea0003800000 */
[----:B------:R-:W-:Y:S02]  /*0a60*/  ISETP.GE.AND P0, PT, R7, -0x18, PT ;  /* 0xffffffe80700780c */ /* 0x000fe40003f06270 */
[----:B------:R-:W-:-:S11]  /*0a70*/  LOP3.LUT R0, R0, 0x80000000, RZ, 0xc0, !PT ;  /* 0x8000000000007812 */ /* 0x000fd600078ec0ff */
[----:B------:R-:W-:Y:S05]  /*0a80*/  @!P0 BRA `(.L_x_18) ;  /* 0x0000000000688947 */ /* 0x000fea0003800000 */
[CCC-:B------:R-:W-:Y:S01]  /*0a90*/  FFMA.RZ R3, R10.reuse, R8.reuse, R11.reuse ;  /* 0x000000080a037223 */ /* 0x1c0fe2000000c00b */
[CCC-:B------:R-:W-:Y:S01]  /*0aa0*/  FFMA.RM R6, R10.reuse, R8.reuse, R11.reuse ;  /* 0x000000080a067223 */ /* 0x1c0fe2000000400b */
[C---:B------:R-:W-:Y:S02]  /*0ab0*/  ISETP.NE.AND P2, PT, R7.reuse, RZ, PT ;  /* 0x000000ff0700720c */ /* 0x040fe40003f45270 */
[----:B------:R-:W-:Y:S02]  /*0ac0*/  ISETP.NE.AND P1, PT, R7, RZ, PT ;  /* 0x000000ff0700720c */ /* 0x000fe40003f25270 */
[----:B------:R-:W-:Y:S01]  /*0ad0*/  LOP3.LUT R5, R3, 0x7fffff, RZ, 0xc0, !PT ;  /* 0x007fffff03057812 */ /* 0x000fe200078ec0ff */
[----:B------:R-:W-:Y:S01]  /*0ae0*/  FFMA.RP R3, R10, R8, R11 ;  /* 0x000000080a037223 */ /* 0x000fe2000000800b */
[----:B------:R-:W-:Y:S02]  /*0af0*/  VIADD R8, R7, 0x20 ;  /* 0x0000002007087836 */ /* 0x000fe40000000000 */
[----:B------:R-:W-:Y:S01]  /*0b00*/  LOP3.LUT R5, R5, 0x800000, RZ, 0xfc, !PT ;  /* 0x0080000005057812 */ /* 0x000fe200078efcff */
[----:B------:R-:W-:Y:S01]  /*0b10*/  IMAD.MOV R7, RZ, RZ, -R7 ;  /* 0x000000ffff077224 */ /* 0x000fe200078e0a07 */
[----:B------:R-:W-:-:S02]  /*0b20*/  FSETP.NEU.FTZ.AND P0, PT, R3, R6, PT ;  /* 0x000000060300720b */ /* 0x000fc40003f1d000 */
[----:B------:R-:W-:Y:S02]  /*0b30*/  SHF.L.U32 R8, R5, R8, RZ ;  /* 0x0000000805087219 */ /* 0x000fe400000006ff */
[----:B------:R-:W-:Y:S02]  /*0b40*/  SEL R6, R7, RZ, P2 ;  /* 0x000000ff07067207 */ /* 0x000fe40001000000 */
[----:B------:R-:W-:Y:S02]  /*0b50*/  ISETP.NE.AND P1, PT, R8, RZ, P1 ;  /* 0x000000ff0800720c */ /* 0x000fe40000f25270 */
[----:B------:R-:W-:Y:S02]  /*0b60*/  SHF.R.U32.HI R6, RZ, R6, R5 ;  /* 0x00000006ff067219 */ /* 0x000fe40000011605 */
[----:B------:R-:W-:Y:S02]  /*0b70*/  PLOP3.LUT P0, PT, P0, P1, PT, 0xf8, 0x8f ;  /* 0x00000000008f781c */ /* 0x000fe40000703f70 */
[----:B------:R-:W-:-:S02]  /*0b80*/  SHF.R.U32.HI R8, RZ, 0x1, R6 ;  /* 0x00000001ff087819 */ /* 0x000fc40000011606 */
[----:B------:R-:W-:-:S04]  /*0b90*/  SEL R3, RZ, 0x1, !P0 ;  /* 0x00000001ff037807 */ /* 0x000fc80004000000 */
[----:B------:R-:W-:-:S04]  /*0ba0*/  LOP3.LUT R3, R3, 0x1, R8, 0xf8, !PT ;  /* 0x0000000103037812 */ /* 0x000fc800078ef808 */
[----:B------:R-:W-:-:S05]  /*0bb0*/  LOP3.LUT R3, R3, R6, RZ, 0xc0, !PT ;  /* 0x0000000603037212 */ /* 0x000fca00078ec0ff */
[----:B------:R-:W-:-:S05]  /*0bc0*/  IMAD.IADD R3, R8, 0x1, R3 ;  /* 0x0000000108037824 */ /* 0x000fca00078e0203 */
[----:B------:R-:W-:Y:S01]  /*0bd0*/  LOP3.LUT R0, R3, R0, RZ, 0xfc, !PT ;  /* 0x0000000003007212 */ /* 0x000fe200078efcff */
[----:B------:R-:W-:Y:S06]  /*0be0*/  BRA `(.L_x_18) ;  /* 0x0000000000107947 */ /* 0x000fec0003800000 */
.L_x_17:
[----:B------:R-:W-:-:S04]  /*0bf0*/  LOP3.LUT R0, R0, 0x80000000, RZ, 0xc0, !PT ;  /* 0x8000000000007812 */ /* 0x000fc800078ec0ff */
[----:B------:R-:W-:Y:S01]  /*0c00*/  LOP3.LUT R0, R0, 0x7f800000, RZ, 0xfc, !PT ;  /* 0x7f80000000007812 */ /* 0x000fe200078efcff */
[----:B------:R-:W-:Y:S06]  /*0c10*/  BRA `(.L_x_18) ;  /* 0x0000000000047947 */ /* 0x000fec0003800000 */
.L_x_16:
[----:B------:R-:W-:-:S07]  /*0c20*/  IMAD R0, R6, 0x800000, R0 ;  /* 0x0080000006007824 */ /* 0x000fce00078e0200 */
.L_x_18:
[----:B------:R-:W-:Y:S05]  /*0c30*/  BSYNC.RECONVERGENT B2 ;  /* 0x0000000000027941 */ /* 0x000fea0003800200 */
.L_x_15:
[----:B------:R-:W-:Y:S05]  /*0c40*/  BRA `(.L_x_19) ;  /* 0x0000000000207947 */ /* 0x000fea0003800000 */
.L_x_14:
[----:B------:R-:W-:-:S04]  /*0c50*/  LOP3.LUT R0, R6, 0x80000000, R5, 0x48, !PT ;  /* 0x8000000006007812 */ /* 0x000fc800078e4805 */
[----:B------:R-:W-:Y:S01]  /*0c60*/  LOP3.LUT R0, R0, 0x7f800000, RZ, 0xfc, !PT ;  /* 0x7f80000000007812 */ /* 0x000fe200078efcff */
[----:B------:R-:W-:Y:S06]  /*0c70*/  BRA `(.L_x_19) ;  /* 0x0000000000147947 */ /* 0x000fec0003800000 */
.L_x_13:
[----:B------:R-:W-:Y:S01]  /*0c80*/  LOP3.LUT R0, R6, 0x80000000, R5, 0x48, !PT ;  /* 0x8000000006007812 */ /* 0x000fe200078e4805 */
[----:B------:R-:W-:Y:S06]  /*0c90*/  BRA `(.L_x_19) ;  /* 0x00000000000c7947 */ /* 0x000fec0003800000 */
.L_x_12:
[----:B------:R-:W0:Y:S01]  /*0ca0*/  MUFU.RSQ R0, -QNAN ;  /* 0xffc0000000007908 */ /* 0x000e220000001400 */
[----:B------:R-:W-:Y:S05]  /*0cb0*/  BRA `(.L_x_19) ;  /* 0x0000000000047947 */ /* 0x000fea0003800000 */
.L_x_11:
[----:B------:R-:W-:-:S07]  /*0cc0*/  FADD.FTZ R0, R0, R3 ;  /* 0x0000000300007221 */ /* 0x000fce0000010000 */
.L_x_19:
[----:B------:R-:W-:Y:S05]  /*0cd0*/  BSYNC.RECONVERGENT B1 ;  /* 0x0000000000017941 */ /* 0x000fea0003800200 */
.L_x_9:
[----:B------:R-:W-:-:S04]  /*0ce0*/  IMAD.MOV.U32 R3, RZ, RZ, 0x0 ;  /* 0x00000000ff037424 */ /* 0x000fc800078e00ff */
[----:B0-----:R-:W-:Y:S05]  /*0cf0*/  RET.REL.NODEC R2 `(_Z11tanh_kernelPfS_i) ;  /* 0xfffffff002c07950 */ /* 0x001fea0003c3ffff */
.L_x_20:
[----:B------:R-:W-:-:S00]  /*0d00*/  BRA `(.L_x_20) ;  /* 0xfffffffc00fc7947 */ /* 0x000fc0000383ffff */
[----:B------:R-:W-:-:S00]  /*0d10*/  NOP ;  /* 0x0000000000007918 */ /* 0x000fc00000000000 */
        /* <DEDUP_REMOVED lines=14> */
.L_x_75:


//--------------------- .text._Z11relu_kernelPfS_i --------------------------
	.section	.text._Z11relu_kernelPfS_i,"ax",@progbits
	.align	128
        .global         _Z11relu_kernelPfS_i
        .type           _Z11relu_kernelPfS_i,@function
        .size           _Z11relu_kernelPfS_i,(.L_x_78 - _Z11relu_kernelPfS_i)
        .other          _Z11relu_kernelPfS_i,@"STO_CUDA_ENTRY STV_DEFAULT"
_Z11relu_kernelPfS_i:
.text._Z11relu_kernelPfS_i:
[----:B------:R-:W-:Y:S01]  /*0000*/  LDC R1, c[0x0][0x37c] ;  /* 0x0000df00ff017b82 */ /* 0x000fe20000000800 */
[----:B------:R-:W0:Y:S07]  /*0010*/  S2R R7, SR_TID.X ;  /* 0x0000000000077919 */ /* 0x000e2e0000002100 */
[----:B------:R-:W1:Y:S01]  /*0020*/  LDC.64 R2, c[0x0][0x380] ;  /* 0x0000e000ff027b82 */ /* 0x000e620000000a00 */
[----:B------:R-:W0:Y:S01]  /*0030*/  LDCU UR6, c[0x0][0x390] ;  /* 0x00007200ff0677ac */ /* 0x000e220008000800 */
[----:B------:R-:W0:Y:S01]  /*0040*/  S2R R0, SR_TID.Y ;  /* 0x0000000000007919 */ /* 0x000e220000002200 */
[----:B------:R-:W2:Y:S05]  /*0050*/  LDCU.64 UR4, c[0x0][0x358] ;  /* 0x00006b00ff0477ac */ /* 0x000eaa0008000a00 */
[----:B------:R-:W3:Y:S01]  /*0060*/  LDC.64 R4, c[0x0][0x388] ;  /* 0x0000e200ff047b82 */ /* 0x000ee20000000a00 */
[----:B0-----:R-:W-:-:S04]  /*0070*/  IMAD R7, R7, UR6, R0 ;  /* 0x0000000607077c24 */ /* 0x001fc8000f8e0200 */
[----:B-1----:R-:W-:-:S06]  /*0080*/  IMAD.WIDE R2, R7, 0x4, R2 ;  /* 0x0000000407027825 */ /* 0x002fcc00078e0202 */
[----:B--2---:R-:W2:Y:S01]  /*0090*/  LDG.E R2, desc[UR4][R2.64] ;  /* 0x0000000402027981 */ /* 0x004ea2000c1e1900 */
[----:B---3--:R-:W-:Y:S01]  /*00a0*/  IMAD.WIDE R4, R7, 0x4, R4 ;  /* 0x0000000407047825 */ /* 0x008fe200078e0204 */
[----:B--2---:R-:W-:-:S05]  /*00b0*/  FMNMX R7, RZ, R2, !PT ;  /* 0x00000002ff077209 */ /* 0x004fca0007800000 */
[----:B------:R-:W-:Y:S01]  /*00c0*/  STG.E desc[UR4][R4.64], R7 ;  /* 0x0000000704007986 */ /* 0x000fe2000c101904 */
[----:B------:R-:W-:Y:S05]  /*00d0*/  EXIT ;  /* 0x000000000000794d */ /* 0x000fea0003800000 */
.L_x_21:
        /* <DEDUP_REMOVED lines=10> */
.L_x_78:


//--------------------- .text._Z9fc_kernelPfS_S_S_ii --------------------------
	.section	.text._Z9fc_kernelPfS_S_S_ii,"ax",@progbits
	.align	128
        .global         _Z9fc_kernelPfS_S_S_ii
        .type           _Z9fc_kernelPfS_S_S_ii,@function
        .size           _Z9fc_kernelPfS_S_S_ii,(.L_x_79 - _Z9fc_kernelPfS_S_S_ii)
        .other          _Z9fc_kernelPfS_S_S_ii,@"STO_CUDA_ENTRY STV_DEFAULT"
_Z9fc_kernelPfS_S_S_ii:
.text._Z9fc_kernelPfS_S_S_ii:
[----:B------:R-:W-:Y:S01]  /*0000*/  LDC R1, c[0x0][0x37c] ;  /* 0x0000df00ff017b82 */ /* 0x000fe20000000800 */
[----:B------:R-:W0:Y:S01]  /*0010*/  LDCU UR6, c[0x0][0x3a0] ;  /* 0x00007400ff0677ac */ /* 0x000e220008000800 */
[----:B------:R-:W1:Y:S01]  /*0020*/  S2R R0, SR_TID.X ;  /* 0x0000000000007919 */ /* 0x000e620000002100 */
[----:B------:R-:W-:Y:S01]  /*0030*/  HFMA2 R14, -RZ, RZ, 0, 0 ;  /* 0x00000000ff0e7431 */ /* 0x000fe200000001ff */
[----:B------:R-:W2:Y:S01]  /*0040*/  LDCU.64 UR10, c[0x0][0x358] ;  /* 0x00006b00ff0a77ac */ /* 0x000ea20008000a00 */
[----:B0-----:R-:W-:-:S09]  /*0050*/  UISETP.GE.AND UP0, UPT, UR6, 0x1, UPT ;  /* 0x000000010600788c */ /* 0x001fd2000bf06270 */
[----:B--2---:R-:W-:Y:S05]  /*0060*/  BRA.U !UP0, `(.L_x_22) ;  /* 0x00000009089c7547 */ /* 0x004fea000b800000 */
[----:B------:R-:W-:Y:S02]  /*0070*/  UISETP.GE.U32.AND UP1, UPT, UR6, 0x10, UPT ;  /* 0x000000100600788c */ /* 0x000fe4000bf26070 */
[----:B-1----:R-:W-:Y:S01]  /*0080*/  IMAD R6, R0, UR6, RZ ;  /* 0x0000000600067c24 */ /* 0x002fe2000f8e02ff */
[----:B------:R-:W-:Y:S01]  /*0090*/  ULOP3.LUT UR7, UR6, 0xf, URZ, 0xc0, !UPT ;  /* 0x0000000f06077892 */ /* 0x000fe2000f8ec0ff */
[----:B------:R-:W-:Y:S02]  /*00a0*/  MOV R14, RZ ;  /* 0x000000ff000e7202 */ /* 0x000fe40000000f00 */
[----:B------:R-:W-:Y:S01]  /*00b0*/  MOV R7, RZ ;  /* 0x000000ff00077202 */ /* 0x000fe20000000f00 */
[----:B------:R-:W-:Y:S02]  /*00c0*/  UISETP.NE.AND UP0, UPT, UR7, URZ, UPT ;  /* 0x000000ff0700728c */ /* 0x000fe4000bf05270 */
[----:B------:R-:W-:Y:S09]  /*00d0*/  BRA.U !UP1, `(.L_x_23) ;  /* 0x0000000509107547 */ /* 0x000ff2000b800000 */
[----:B------:R-:W0:Y:S01]  /*00e0*/  LDC.64 R2, c[0x0][0x390] ;  /* 0x0000e400ff027b82 */ /* 0x000e220000000a00 */
[----:B------:R-:W1:Y:S01]  /*00f0*/  LDCU.64 UR4, c[0x0][0x380] ;  /* 0x00007000ff0477ac */ /* 0x000e620008000a00 */
[----:B------:R-:W-:Y:S01]  /*0100*/  MOV R14, RZ ;  /* 0x000000ff000e7202 */ /* 0x000fe20000000f00 */
[----:B------:R-:W-:-:S04]  /*0110*/  ULOP3.LUT UR8, UR6, 0x7ffffff0, URZ, 0xc0, !UPT ;  /* 0x7ffffff006087892 */ /* 0x000fc8000f8ec0ff */
[----:B------:R-:W-:Y:S02]  /*0120*/  UIADD3 UR9, UPT, UPT, -UR8, URZ, URZ ;  /* 0x000000ff08097290 */ /* 0x000fe4000fffe1ff */
[----:B------:R-:W-:Y:S01]  /*0130*/  MOV R7, UR8 ;  /* 0x0000000800077c02 */ /* 0x000fe20008000f00 */
[----:B-1----:R-:W-:-:S04]  /*0140*/  UIADD3 UR4, UP1, UPT, UR4, 0x20, URZ ;  /* 0x0000002004047890 */ /* 0x002fc8000ff3e0ff */
[----:B------:R-:W-:Y:S01]  /*0150*/  UIADD3.X UR5, UPT, UPT, URZ, UR5, URZ, UP1, !UPT ;  /* 0x00000005ff057290 */ /* 0x000fe20008ffe4ff */
[----:B0-----:R-:W-:Y:S01]  /*0160*/  IMAD.WIDE.U32 R2, R6, 0x4, R2 ;  /* 0x0000000406027825 */ /* 0x001fe200078e0002 */
[----:B------:R-:W-:Y:S02]  /*0170*/  MOV R4, UR4 ;  /* 0x0000000400047c02 */ /* 0x000fe40008000f00 */
[----:B------:R-:W-:Y:S02]  /*0180*/  IADD3 R2, P0, PT, R2, 0x20, RZ ;  /* 0x0000002002027810 */ /* 0x000fe40007f1e0ff */
[----:B------:R-:W-:Y:S02]  /*0190*/  MOV R5, UR5 ;  /* 0x0000000500057c02 */ /* 0x000fe40008000f00 */
[----:B------:R-:W-:-:S09]  /*01a0*/  IADD3.X R3, PT, PT, RZ, R3, RZ, P0, !PT ;  /* 0x00000003ff037210 */ /* 0x000fd200007fe4ff */
.L_x_24:
[----:B------:R-:W2:Y:S04]  /*01b0*/  LDG.E R15, desc[UR10][R4.64+-0x20] ;  /* 0xffffe00a040f7981 */ /* 0x000ea8000c1e1900 */
[----:B------:R-:W2:Y:S04]  /*01c0*/  LDG.E R16, desc[UR10][R2.64+-0x20] ;  /* 0xffffe00a02107981 */ /* 0x000ea8000c1e1900 */
[----:B------:R-:W3:Y:S04]  /*01d0*/  LDG.E R24, desc[UR10][R4.64+-0x1c] ;  /* 0xffffe40a04187981 */ /* 0x000ee8000c1e1900 */
[----:B------:R-:W3:Y:S04]  /*01e0*/  LDG.E R25, desc[UR10][R2.64+-0x1c] ;  /* 0xffffe40a02197981 */ /* 0x000ee8000c1e1900 */
[----:B------:R-:W4:Y:S04]  /*01f0*/  LDG.E R19, desc[UR10][R4.64+-0x18] ;  /* 0xffffe80a04137981 */ /* 0x000f28000c1e1900 */
[----:B------:R-:W4:Y:S04]  /*0200*/  LDG.E R18, desc[UR10][R2.64+-0x18] ;  /* 0xffffe80a02127981 */ /* 0x000f28000c1e1900 */
[----:B------:R-:W5:Y:S04]  /*0210*/  LDG.E R20, desc[UR10][R4.64+-0x14] ;  /* 0xffffec0a04147981 */ /* 0x000f68000c1e1900 */
        /* <DEDUP_REMOVED lines=9> */
[----:B------:R-:W5:Y:S01]  /*02b0*/  LDG.E R17, desc[UR10][R2.64] ;  /* 0x0000000a02117981 */ /* 0x000f62000c1e1900 */
[----:B--2---:R-:W-:-:S03]  /*02c0*/  FFMA R15, R15, R16, R14 ;  /* 0x000000100f0f7223 */ /* 0x004fc6000000000e */
[----:B------:R-:W2:Y:S04]  /*02d0*/  LDG.E R16, desc[UR10][R4.64] ;  /* 0x0000000a04107981 */ /* 0x000ea8000c1e1900 */
[----:B------:R-:W2:Y:S01]  /*02e0*/  LDG.E R14, desc[UR10][R4.64+0x4] ;  /* 0x0000040a040e7981 */ /* 0x000ea2000c1e1900 */
[----:B---3--:R-:W-:-:S03]  /*02f0*/  FFMA R24, R24, R25, R15 ;  /* 0x0000001918187223 */ /* 0x008fc6000000000f */
[----:B------:R-:W3:Y:S01]  /*0300*/  LDG.E R15, desc[UR10][R2.64+0x4] ;  /* 0x0000040a020f7981 */ /* 0x000ee2000c1e1900 */
[----:B----4-:R-:W-:-:S03]  /*0310*/  FFMA R25, R19, R18, R24 ;  /* 0x0000001213197223 */ /* 0x010fc60000000018 */
[----:B------:R-:W4:Y:S04]  /*0320*/  LDG.E R18, desc[UR10][R4.64+0x8] ;  /* 0x0000080a04127981 */ /* 0x000f28000c1e1900 */
[----:B------:R-:W4:Y:S01]  /*0330*/  LDG.E R19, desc[UR10][R2.64+0x8] ;  /* 0x0000080a02137981 */ /* 0x000f22000c1e1900 */
[----:B-----5:R-:W-:-:S03]  /*0340*/  FFMA R25, R20, R21, R25 ;  /* 0x0000001514197223 */ /* 0x020fc60000000019 */
[----:B------:R-:W5:Y:S04]  /*0350*/  LDG.E R20, desc[UR10][R4.64+0xc] ;  /* 0x00000c0a04147981 */ /* 0x000f68000c1e1900 */
[----:B------:R-:W5:Y:S01]  /*0360*/  LDG.E R21, desc[UR10][R2.64+0xc] ;  /* 0x00000c0a02157981 */ /* 0x000f62000c1e1900 */
[----:B------:R-:W-:-:S03]  /*0370*/  FFMA R25, R22, R23, R25 ;  /* 0x0000001716197223 */ /* 0x000fc60000000019 */
[----:B------:R-:W5:Y:S04]  /*0380*/  LDG.E R22, desc[UR10][R4.64+0x10] ;  /* 0x0000100a04167981 */ /* 0x000f68000c1e1900 */
[----:B------:R-:W5:Y:S01]  /*0390*/  LDG.E R23, desc[UR10][R2.64+0x10] ;  /* 0x0000100a02177981 */ /* 0x000f62000c1e1900 */
[----:B------:R-:W-:-:S03]  /*03a0*/  FFMA R26, R12, R13, R25 ;  /* 0x0000000d0c1a7223 */ /* 0x000fc60000000019 */
[----:B------:R-:W5:Y:S04]  /*03b0*/  LDG.E R24, desc[UR10][R4.64+0x14] ;  /* 0x0000140a04187981 */ /* 0x000f68000c1e1900 */
[----:B------:R-:W5:Y:S04]  /*03c0*/  LDG.E R25, desc[UR10][R2.64+0x14] ;  /* 0x0000140a02197981 */ /* 0x000f68000c1e1900 */
[----:B------:R-:W5:Y:S01]  /*03d0*/  LDG.E R12, desc[UR10][R4.64+0x18] ;  /* 0x0000180a040c7981 */ /* 0x000f62000c1e1900 */
[----:B------:R-:W-:-:S03]  /*03e0*/  FFMA R27, R11, R8, R26 ;  /* 0x000000080b1b7223 */ /* 0x000fc6000000001a */
[----:B------:R-:W5:Y:S04]  /*03f0*/  LDG.E R13, desc[UR10][R2.64+0x18] ;  /* 0x0000180a020d7981 */ /* 0x000f68000c1e1900 */
[----:B------:R0:W5:Y:S04]  /*0400*/  LDG.E R8, desc[UR10][R4.64+0x1c] ;  /* 0x00001c0a04087981 */ /* 0x000168000c1e1900 */
[----:B------:R1:W5:Y:S01]  /*0410*/  LDG.E R11, desc[UR10][R2.64+0x1c] ;  /* 0x00001c0a020b7981 */ /* 0x000362000c1e1900 */
[----:B------:R-:W-:Y:S01]  /*0420*/  FFMA R9, R10, R9, R27 ;  /* 0x000000090a097223 */ /* 0x000fe2000000001b */
[----:B------:R-:W-:-:S04]  /*0430*/  UIADD3 UR9, UPT, UPT, UR9, 0x10, URZ ;  /* 0x0000001009097890 */ /* 0x000fc8000fffe0ff */
[----:B------:R-:W-:Y:S01]  /*0440*/  UISETP.NE.AND UP1, UPT, UR9, URZ, UPT ;  /* 0x000000ff0900728c */ /* 0x000fe2000bf25270 */
[----:B0-----:R-:W-:Y:S02]  /*0450*/  IADD3 R4, P0, PT, R4, 0x40, RZ ;  /* 0x0000004004047810 */ /* 0x001fe40007f1e0ff */
[----:B-1----:R-:W-:Y:S02]  /*0460*/  IADD3 R2, P1, PT, R2, 0x40, RZ ;  /* 0x0000004002027810 */ /* 0x002fe40007f3e0ff */
[----:B------:R-:W-:Y:S02]  /*0470*/  IADD3.X R5, PT, PT, RZ, R5, RZ, P0, !PT ;  /* 0x00000005ff057210 */ /* 0x000fe400007fe4ff */
[----:B------:R-:W-:Y:S01]  /*0480*/  IADD3.X R3, PT, PT, RZ, R3, RZ, P1, !PT ;  /* 0x00000003ff037210 */ /* 0x000fe20000ffe4ff */
[----:B--2---:R-:W-:-:S04]  /*0490*/  FFMA R9, R16, R17, R9 ;  /* 0x0000001110097223 */ /* 0x004fc80000000009 */
[----:B---3--:R-:W-:-:S04]  /*04a0*/  FFMA R9, R14, R15, R9 ;  /* 0x0000000f0e097223 */ /* 0x008fc80000000009 */
[----:B----4-:R-:W-:-:S04]  /*04b0*/  FFMA R9, R18, R19, R9 ;  /* 0x0000001312097223 */ /* 0x010fc80000000009 */
[----:B-----5:R-:W-:-:S04]  /*04c0*/  FFMA R9, R20, R21, R9 ;  /* 0x0000001514097223 */ /* 0x020fc80000000009 */
[----:B------:R-:W-:-:S04]  /*04d0*/  FFMA R9, R22, R23, R9 ;  /* 0x0000001716097223 */ /* 0x000fc80000000009 */
[----:B------:R-:W-:-:S04]  /*04e0*/  FFMA R9, R24, R25, R9 ;  /* 0x0000001918097223 */ /* 0x000fc80000000009 */
[----:B------:R-:W-:-:S04]  /*04f0*/  FFMA R9, R12, R13, R9 ;  /* 0x0000000d0c097223 */ /* 0x000fc80000000009 */
[----:B------:R-:W-:Y:S01]  /*0500*/  FFMA R14, R8, R11, R9 ;  /* 0x0000000b080e7223 */ /* 0x000fe20000000009 */
[----:B------:R-:W-:Y:S06]  /*0510*/  BRA.U UP1, `(.L_x_24) ;  /* 0xfffffffd01247547 */ /* 0x000fec000b83ffff */
.L_x_23:
[----:B------:R-:W-:Y:S05]  /*0520*/  BRA.U !UP0, `(.L_x_22) ;  /* 0x00000005086c7547 */ /* 0x000fea000b800000 */
[----:B------:R-:W-:Y:S02]  /*0530*/  UISETP.GE.U32.AND UP0, UPT, UR7, 0x8, UPT ;  /* 0x000000080700788c */ /* 0x000fe4000bf06070 */
[----:B------:R-:W-:-:S04]  /*0540*/  ULOP3.LUT UR5, UR6, 0x7, URZ, 0xc0, !UPT ;  /* 0x0000000706057892 */ /* 0x000fc8000f8ec0ff */
[----:B------:R-:W-:-:S03]  /*0550*/  UISETP.NE.AND UP1, UPT, UR5, URZ, UPT ;  /* 0x000000ff0500728c */ /* 0x000fc6000bf25270 */
[----:B------:R-:W-:Y:S08]  /*0560*/  BRA.U !UP0, `(.L_x_25) ;  /* 0x00000001088c7547 */ /* 0x000ff0000b800000 */
[----:B------:R-:W0:Y:S01]  /*0570*/  LDC.64 R8, c[0x0][0x390] ;  /* 0x0000e400ff087b82 */ /* 0x000e220000000a00 */
[----:B------:R-:W1:Y:S01]  /*0580*/  LDCU.64 UR8, c[0x0][0x390] ;  /* 0x00007200ff0877ac */ /* 0x000e620008000a00 */
[CC--:B------:R-:W-:Y:S02]  /*0590*/  IADD3 R3, PT, PT, R6.reuse, R7.reuse, RZ ;  /* 0x0000000706037210 */ /* 0x0c0fe40007ffe0ff */
[----:B------:R-:W-:-:S04]  /*05a0*/  IADD3 R10, P0, PT, R6, R7, RZ ;  /* 0x00000007060a7210 */ /* 0x000fc80007f1e0ff */
[----:B------:R-:W2:Y:S01]  /*05b0*/  LDC.64 R4, c[0x0][0x380] ;  /* 0x0000e000ff047b82 */ /* 0x000ea20000000a00 */
[----:B0-----:R-:W-:Y:S01]  /*05c0*/  IMAD.WIDE.U32 R8, R3, 0x4, R8 ;  /* 0x0000000403087825 */ /* 0x001fe200078e0008 */
[----:B------:R-:W-:Y:S02]  /*05d0*/  IADD3.X R3, PT, PT, RZ, RZ, RZ, P0, !PT ;  /* 0x000000ffff037210 */ /* 0x000fe400007fe4ff */
[----:B-1----:R-:W-:-:S04]  /*05e0*/  LEA R2, P0, R10, UR8, 0x2 ;  /* 0x000000080a027c11 */ /* 0x002fc8000f8010ff */
[----:B------:R-:W-:Y:S01]  /*05f0*/  LEA.HI.X R3, R10, UR9, R3, 0x2, P0 ;  /* 0x000000090a037c11 */ /* 0x000fe200080f1403 */
[C---:B--2---:R-:W-:Y:S01]  /*0600*/  IMAD.WIDE.U32 R4, R7.reuse, 0x4, R4 ;  /* 0x0000000407047825 */ /* 0x044fe200078e0004 */
        /* <DEDUP_REMOVED lines=16> */
[----:B------:R-:W-:Y:S01]  /*0710*/  IADD3 R7, PT, PT, R7, 0x8, RZ ;  /* 0x0000000807077810 */ /* 0x000fe20007ffe0ff */
[----:B--2---:R-:W-:-:S04]  /*0720*/  FFMA R10, R11, R10, R14 ;  /* 0x0000000a0b0a7223 */ /* 0x004fc8000000000e */
[----:B---3--:R-:W-:-:S04]  /*0730*/  FFMA R10, R13, R12, R10 ;  /* 0x0000000c0d0a7223 */ /* 0x008fc8000000000a */
[----:B----4-:R-:W-:-:S04]  /*0740*/  FFMA R10, R15, R16, R10 ;  /* 0x000000100f0a7223 */ /* 0x010fc8000000000a */
[----:B-----5:R-:W-:-:S04]  /*0750*/  FFMA R10, R17, R18, R10 ;  /* 0x00000012110a7223 */ /* 0x020fc8000000000a */
[----:B------:R-:W-:-:S04]  /*0760*/  FFMA R10, R19, R20, R10 ;  /* 0x00000014130a7223 */ /* 0x000fc8000000000a */
[----:B------:R-:W-:-:S04]  /*0770*/  FFMA R21, R21, R22, R10 ;  /* 0x0000001615157223 */ /* 0x000fc8000000000a */
[----:B------:R-:W-:-:S04]  /*0780*/  FFMA R8, R8, R9, R21 ;  /* 0x0000000908087223 */ /* 0x000fc80000000015 */
[----:B------:R-:W-:-:S07]  /*0790*/  FFMA R14, R23, R24, R8 ;  /* 0x00000018170e7223 */ /* 0x000fce0000000008 */
.L_x_25:
        /* <DEDUP_REMOVED lines=12> */
[----:B-1----:R-:W-:-:S03]  /*0860*/  LEA R2, P0, R10, UR6, 0x2 ;  /* 0x000000060a027c11 */ /* 0x002fc6000f8010ff */
[----:B------:R-:W3:Y:S01]  /*0870*/  LDG.E R8, desc[UR10][R8.64] ;  /* 0x0000000a08087981 */ /* 0x000ee2000c1e1900 */
[----:B------:R-:W-:Y:S01]  /*0880*/  LEA.HI.X R3, R10, UR7, R3, 0x2, P0 ;  /* 0x000000070a037c11 */ /* 0x000fe200080f1403 */
[----:B--2---:R-:W-:-:S04]  /*0890*/  IMAD.WIDE.U32 R4, R7, 0x4, R4 ;  /* 0x0000000407047825 */ /* 0x004fc800078e0004 */
[----:B------:R-:W2:Y:S04]  /*08a0*/  LDG.E R12, desc[UR10][R2.64+0x4] ;  /* 0x0000040a020c7981 */ /* 0x000ea8000c1e1900 */
[----:B------:R-:W3:Y:S04]  /*08b0*/  LDG.E R11, desc[UR10][R4.64] ;  /* 0x0000000a040b7981 */ /* 0x000ee8000c1e1900 */
[----:B------:R-:W2:Y:S04]  /*08c0*/  LDG.E R10, desc[UR10][R4.64+0x4] ;  /* 0x0000040a040a7981 */ /* 0x000ea8000c1e1900 */
[----:B------:R-:W4:Y:S04]  /*08d0*/  LDG.E R13, desc[UR10][R4.64+0x8] ;  /* 0x0000080a040d7981 */ /* 0x000f28000c1e1900 */
[----:B------:R-:W4:Y:S04]  /*08e0*/  LDG.E R15, desc[UR10][R2.64+0x8] ;  /* 0x0000080a020f7981 */ /* 0x000f28000c1e1900 */
[----:B------:R-:W5:Y:S04]  /*08f0*/  LDG.E R16, desc[UR10][R2.64+0xc] ;  /* 0x00000c0a02107981 */ /* 0x000f68000c1e1900 */
[----:B------:R-:W5:Y:S01]  /*0900*/  LDG.E R17, desc[UR10][R4.64+0xc] ;  /* 0x00000c0a04117981 */ /* 0x000f62000c1e1900 */
[----:B------:R-:W-:Y:S01]  /*0910*/  IADD3 R7, PT, PT, R7, 0x4, RZ ;  /* 0x0000000407077810 */ /* 0x000fe20007ffe0ff */
[----:B---3--:R-:W-:-:S04]  /*0920*/  FFMA R11, R11, R8, R14 ;  /* 0x000000080b0b7223 */ /* 0x008fc8000000000e */
[----:B--2---:R-:W-:-:S04]  /*0930*/  FFMA R10, R10, R12, R11 ;  /* 0x0000000c0a0a7223 */ /* 0x004fc8000000000b */
[----:B----4-:R-:W-:-:S04]  /*0940*/  FFMA R10, R13, R15, R10 ;  /* 0x0000000f0d0a7223 */ /* 0x010fc8000000000a */
[----:B-----5:R-:W-:-:S07]  /*0950*/  FFMA R14, R17, R16, R10 ;  /* 0x00000010110e7223 */ /* 0x020fce000000000a */
.L_x_26:
[----:B------:R-:W-:Y:S05]  /*0960*/  BRA.U !UP1, `(.L_x_22) ;  /* 0x00000001095c7547 */ /* 0x000fea000b800000 */
[----:B------:R-:W0:Y:S01]  /*0970*/  LDC.64 R2, c[0x0][0x390] ;  /* 0x0000e400ff027b82 */ /* 0x000e220000000a00 */
[----:B------:R-:W-:Y:S01]  /*0980*/  IADD3 R9, PT, PT, R6, R7, RZ ;  /* 0x0000000706097210 */ /* 0x000fe20007ffe0ff */
[----:B------:R-:W-:-:S06]  /*0990*/  UIADD3 UR4, UPT, UPT, -UR4, URZ, URZ ;  /* 0x000000ff04047290 */ /* 0x000fcc000fffe1ff */
[----:B------:R-:W1:Y:S01]  /*09a0*/  LDC.64 R4, c[0x0][0x380] ;  /* 0x0000e000ff047b82 */ /* 0x000e620000000a00 */
[----:B0-----:R-:W-:-:S03]  /*09b0*/  IMAD.WIDE.U32 R2, R9, 0x4, R2 ;  /* 0x0000000409027825 */ /* 0x001fc600078e0002 */
[----:B------:R-:W-:Y:S02]  /*09c0*/  MOV R6, R2 ;  /* 0x0000000200067202 */ /* 0x000fe40000000f00 */
[----:B------:R-:W-:Y:S01]  /*09d0*/  MOV R9, R3 ;  /* 0x0000000300097202 */ /* 0x000fe20000000f00 */
[----:B-1----:R-:W-:-:S03]  /*09e0*/  IMAD.WIDE.U32 R4, R7, 0x4, R4 ;  /* 0x0000000407047825 */ /* 0x002fc600078e0004 */
[----:B------:R-:W-:Y:S02]  /*09f0*/  MOV R2, R4 ;  /* 0x0000000400027202 */ /* 0x000fe40000000f00 */
[----:B------:R-:W-:-:S07]  /*0a00*/  MOV R7, R5 ;  /* 0x0000000500077202 */ /* 0x000fce0000000f00 */
.L_x_27:
[----:B------:R-:W-:Y:S02]  /*0a10*/  MOV R3, R7 ;  /* 0x0000000700037202 */ /* 0x000fe40000000f00 */
[----:B------:R-:W-:Y:S02]  /*0a20*/  MOV R4, R6 ;  /* 0x0000000600047202 */ /* 0x000fe40000000f00 */
[----:B------:R-:W-:Y:S02]  /*0a30*/  MOV R5, R9 ;  /* 0x0000000900057202 */ /* 0x000fe40000000f00 */
[----:B------:R0:W2:Y:S04]  /*0a40*/  LDG.E R3, desc[UR10][R2.64] ;  /* 0x0000000a02037981 */ /* 0x0000a8000c1e1900 */
[----:B------:R-:W2:Y:S01]  /*0a50*/  LDG.E R4, desc[UR10][R4.64] ;  /* 0x0000000a04047981 */ /* 0x000ea2000c1e1900 */
[----:B------:R-:W-:Y:S01]  /*0a60*/  UIADD3 UR4, UPT, UPT, UR4, 0x1, URZ ;  /* 0x0000000104047890 */ /* 0x000fe2000fffe0ff */
[----:B------:R-:W-:-:S03]  /*0a70*/  IADD3 R6, P0, PT, R6, 0x4, RZ ;  /* 0x0000000406067810 */ /* 0x000fc60007f1e0ff */
[----:B------:R-:W-:Y:S01]  /*0a80*/  UISETP.NE.AND UP0, UPT, UR4, URZ, UPT ;  /* 0x000000ff0400728c */ /* 0x000fe2000bf05270 */
[----:B0-----:R-:W-:Y:S02]  /*0a90*/  IADD3 R2, P1, PT, R2, 0x4, RZ ;  /* 0x0000000402027810 */ /* 0x001fe40007f3e0ff */
[----:B------:R-:W-:Y:S02]  /*0aa0*/  IADD3.X R9, PT, PT, RZ, R9, RZ, P0, !PT ;  /* 0x00000009ff097210 */ /* 0x000fe400007fe4ff */
[----:B------:R-:W-:Y:S01]  /*0ab0*/  IADD3.X R7, PT, PT, RZ, R7, RZ, P1, !PT ;  /* 0x00000007ff077210 */ /* 0x000fe20000ffe4ff */
[----:B--2---:R-:W-:-:S03]  /*0ac0*/  FFMA R14, R3, R4, R14 ;  /* 0x00000004030e7223 */ /* 0x004fc6000000000e */
[----:B------:R-:W-:Y:S05]  /*0ad0*/  BRA.U UP0, `(.L_x_27) ;  /* 0xfffffffd00cc7547 */ /* 0x000fea000b83ffff */
.L_x_22:
[----:B------:R-:W1:Y:S08]  /*0ae0*/  LDC.64 R2, c[0x0][0x398] ;  /* 0x0000e600ff027b82 */ /* 0x000e700000000a00 */
[----:B------:R-:W0:Y:S01]  /*0af0*/  LDC.64 R4, c[0x0][0x388] ;  /* 0x0000e200ff047b82 */ /* 0x000e220000000a00 */
[----:B-1----:R-:W-:-:S06]  /*0b00*/  IMAD.WIDE.U32 R2, R0, 0x4, R2 ;  /* 0x0000000400027825 */ /* 0x002fcc00078e0002 */
[----:B------:R-:W2:Y:S01]  /*0b10*/  LDG.E R3, desc[UR10][R2.64] ;  /* 0x0000000a02037981 */ /* 0x000ea2000c1e1900 */
[----:B0-----:R-:W-:-:S04]  /*0b20*/  IMAD.WIDE.U32 R4, R0, 0x4, R4 ;  /* 0x0000000400047825 */ /* 0x001fc800078e0004 */
[----:B--2---:R-:W-:-:S05]  /*0b30*/  FADD R7, R3, R14 ;  /* 0x0000000e03077221 */ /* 0x004fca0000000000 */
[----:B------:R-:W-:Y:S01]  /*0b40*/  STG.E desc[UR10][R4.64], R7 ;  /* 0x0000000704007986 */ /* 0x000fe2000c10190a */
[----:B------:R-:W-:Y:S05]  /*0b50*/  EXIT ;  /* 0x000000000000794d */ /* 0x000fea0003800000 */
.L_x_28:
        /* <DEDUP_REMOVED lines=10> */
.L_x_79:


//--------------------- .text._Z14avgpool_kernelPfS_iiii --------------------------
	.section	.text._Z14avgpool_kernelPfS_iiii,"ax",@progbits
	.align	128
        .global         _Z14avgpool_kernelPfS_iiii
        .type           _Z14avgpool_kernelPfS_iiii,@function
        .size           _Z14avgpool_kernelPfS_iiii,(.L_x_76 - _Z14avgpool_kernelPfS_iiii)
        .other          _Z14avgpool_kernelPfS_iiii,@"STO_CUDA_ENTRY STV_DEFAULT"
_Z14avgpool_kernelPfS_iiii:
.text._Z14avgpool_kernelPfS_iiii:
[----:B------:R-:W-:Y:S01]  /*0000*/  LDC R1, c[0x0][0x37c] ;  /* 0x0000df00ff017b82 */ /* 0x000fe20000000800 */
[----:B------:R-:W0:Y:S01]  /*0010*/  S2R R7, SR_CTAID.X ;  /* 0x0000000000077919 */ /* 0x000e220000002500 */
[----:B------:R-:W0:Y:S02]  /*0020*/  LDCU UR4, c[0x0][0x39c] ;  /* 0x00007380ff0477ac */ /* 0x000e240008000800 */
[----:B0-----:R-:W-:-:S13]  /*0030*/  ISETP.GE.AND P0, PT, R7, UR4, PT ;  /* 0x0000000407007c0c */ /* 0x001fda000bf06270 */
[----:B------:R-:W-:Y:S05]  /*0040*/  @P0 EXIT ;  /* 0x000000000000094d */ /* 0x000fea0003800000 */
[----:B------:R-:W0:Y:S01]  /*0050*/  LDC R5, c[0x0][0x398] ;  /* 0x0000e600ff057b82 */ /* 0x000e220000000800 */
[----:B------:R-:W1:Y:S01]  /*0060*/  S2R R6, SR_TID.X ;  /* 0x0000000000067919 */ /* 0x000e620000002100 */
[----:B0-----:R-:W-:-:S04]  /*0070*/  IABS R9, R5 ;  /* 0x0000000500097213 */ /* 0x001fc80000000000 */
[----:B------:R-:W0:Y:S01]  /*0080*/  I2F.RP R0, R9 ;  /* 0x0000000900007306 */ /* 0x000e220000209400 */
[----:B-1----:R-:W-:-:S07]  /*0090*/  ISETP.GE.AND P1, PT, R6, RZ, PT ;  /* 0x000000ff0600720c */ /* 0x002fce0003f26270 */
[----:B0-----:R-:W0:Y:S02]  /*00a0*/  MUFU.RCP R0, R0 ;  /* 0x0000000000007308 */ /* 0x001e240000001000 */
[----:B0-----:R-:W-:-:S06]  /*00b0*/  VIADD R2, R0, 0xffffffe ;  /* 0x0ffffffe00027836 */ /* 0x001fcc0000000000 */
[----:B------:R0:W1:Y:S02]  /*00c0*/  F2I.FTZ.U32.TRUNC.NTZ R3, R2 ;  /* 0x0000000200037305 */ /* 0x000064000021f000 */
[----:B0-----:R-:W-:Y:S02]  /*00d0*/  IMAD.MOV.U32 R2, RZ, RZ, RZ ;  /* 0x000000ffff027224 */ /* 0x001fe400078e00ff */
[----:B-1----:R-:W-:-:S04]  /*00e0*/  IMAD.MOV R4, RZ, RZ, -R3 ;  /* 0x000000ffff047224 */ /* 0x002fc800078e0a03 */
[----:B------:R-:W-:Y:S01]  /*00f0*/  IMAD R11, R4, R9, RZ ;  /* 0x00000009040b7224 */ /* 0x000fe200078e02ff */
[----:B------:R-:W-:-:S03]  /*0100*/  IABS R4, R6 ;  /* 0x0000000600047213 */ /* 0x000fc60000000000 */
[----:B------:R-:W-:-:S06]  /*0110*/  IMAD.HI.U32 R3, R3, R11, R2 ;  /* 0x0000000b03037227 */ /* 0x000fcc00078e0002 */
[----:B------:R-:W-:-:S05]  /*0120*/  IMAD.HI.U32 R0, R3, R4, RZ ;  /* 0x0000000403007227 */ /* 0x000fca00078e00ff */
[----:B------:R-:W-:-:S05]  /*0130*/  IADD3 R0, PT, PT, -R0, RZ, RZ ;  /* 0x000000ff00007210 */ /* 0x000fca0007ffe1ff */
[----:B------:R-:W-:-:S05]  /*0140*/  IMAD R0, R9, R0, R4 ;  /* 0x0000000009007224 */ /* 0x000fca00078e0204 */
[----:B------:R-:W-:-:S13]  /*0150*/  ISETP.GT.U32.AND P0, PT, R9, R0, PT ;  /* 0x000000000900720c */ /* 0x000fda0003f04070 */
[----:B------:R-:W-:-:S05]  /*0160*/  @!P0 IMAD.IADD R0, R0, 0x1, -R9 ;  /* 0x0000000100008824 */ /* 0x000fca00078e0a09 */
[----:B------:R-:W-:-:S13]  /*0170*/  ISETP.GT.U32.AND P0, PT, R9, R0, PT ;  /* 0x000000000900720c */ /* 0x000fda0003f04070 */
[----:B------:R-:W-:Y:S01]  /*0180*/  @!P0 IMAD.IADD R0, R0, 0x1, -R9 ;  /* 0x0000000100008824 */ /* 0x000fe200078e0a09 */
[----:B------:R-:W-:Y:S02]  /*0190*/  ISETP.NE.AND P0, PT, R5, RZ, PT ;  /* 0x000000ff0500720c */ /* 0x000fe40003f05270 */
[----:B------:R-:W-:Y:S01]  /*01a0*/  LOP3.LUT R5, RZ, R5, RZ, 0x33, !PT ;  /* 0x00000005ff057212 */ /* 0x000fe200078e33ff */
[----:B------:R-:W-:-:S05]  /*01b0*/  @!P1 IMAD.MOV R0, RZ, RZ, -R0 ;  /* 0x000000ffff009224 */ /* 0x000fca00078e0a00 */
[----:B------:R-:W-:-:S04]  /*01c0*/  SEL R0, R5, R0, !P0 ;  /* 0x0000000005007207 */ /* 0x000fc80004000000 */
[----:B------:R-:W-:-:S13]  /*01d0*/  ISETP.NE.AND P1, PT, R0, RZ, PT ;  /* 0x000000ff0000720c */ /* 0x000fda0003f25270 */
[----:B------:R-:W-:Y:S05]  /*01e0*/  @P1 EXIT ;  /* 0x000000000000194d */ /* 0x000fea0003800000 */
[----:B------:R-:W0:Y:S02]  /*01f0*/  S2R R8, SR_TID.Y ;  /* 0x0000000000087919 */ /* 0x000e240000002200 */
[----:B0-----:R-:W-:Y:S02]  /*0200*/  IABS R0, R8 ;  /* 0x0000000800007213 */ /* 0x001fe40000000000 */
[----:B------:R-:W-:-:S03]  /*0210*/  ISETP.GE.AND P2, PT, R8, RZ, PT ;  /* 0x000000ff0800720c */ /* 0x000fc60003f46270 */
[----:B------:R-:W-:-:S05]  /*0220*/  IMAD.HI.U32 R3, R3, R0, RZ ;  /* 0x0000000003037227 */ /* 0x000fca00078e00ff */
[----:B------:R-:W-:-:S05]  /*0230*/  IADD3 R3, PT, PT, -R3, RZ, RZ ;  /* 0x000000ff03037210 */ /* 0x000fca0007ffe1ff */
[C---:B------:R-:W-:Y:S02]  /*0240*/  IMAD R0, R9.reuse, R3, R0 ;  /* 0x0000000309007224 */ /* 0x040fe400078e0200 */
[----:B------:R-:W0:Y:S03]  /*0250*/  LDC.64 R2, c[0x0][0x390] ;  /* 0x0000e400ff027b82 */ /* 0x000e260000000a00 */
[----:B------:R-:W-:-:S13]  /*0260*/  ISETP.GT.U32.AND P1, PT, R9, R0, PT ;  /* 0x000000000900720c */ /* 0x000fda0003f24070 */
[----:B------:R-:W-:-:S05]  /*0270*/  @!P1 IMAD.IADD R0, R0, 0x1, -R9 ;  /* 0x0000000100009824 */ /* 0x000fca00078e0a09 */
[----:B------:R-:W-:Y:S01]  /*0280*/  ISETP.GT.U32.AND P1, PT, R9, R0, PT ;  /* 0x000000000900720c */ /* 0x000fe20003f24070 */
[----:B0-----:R-:W-:-:S12]  /*0290*/  IMAD.IADD R4, R8, 0x1, R3 ;  /* 0x0000000108047824 */ /* 0x001fd800078e0203 */
[----:B------:R-:W-:-:S05]  /*02a0*/  @!P1 IMAD.IADD R0, R0, 0x1, -R9 ;  /* 0x0000000100009824 */ /* 0x000fca00078e0a09 */
[----:B------:R-:W-:-:S04]  /*02b0*/  @!P2 IADD3 R0, PT, PT, -R0, RZ, RZ ;  /* 0x000000ff0000a210 */ /* 0x000fc80007ffe1ff */
[----:B------:R-:W-:Y:S02]  /*02c0*/  SEL R0, R5, R0, !P0 ;  /* 0x0000000005007207 */ /* 0x000fe40004000000 */
[----:B------:R-:W-:Y:S02]  /*02d0*/  VIADDMNMX R5, R6, R3, R4, !PT ;  /* 0x0000000306057246 */ /* 0x000fe40007800104 */
[----:B------:R-:W-:-:S04]  /*02e0*/  ISETP.NE.AND P0, PT, R0, RZ, PT ;  /* 0x000000ff0000720c */ /* 0x000fc80003f05270 */
[----:B------:R-:W-:-:S13]  /*02f0*/  ISETP.GT.OR P0, PT, R5, R2, P0 ;  /* 0x000000020500720c */ /* 0x000fda0000704670 */
[----:B------:R-:W-:Y:S05]  /*0300*/  @P0 EXIT ;  /* 0x000000000000094d */ /* 0x000fea0003800000 */
[----:B------:R-:W-:Y:S01]  /*0310*/  ISETP.GE.AND P0, PT, R3, 0x1, PT ;  /* 0x000000010300780c */ /* 0x000fe20003f06270 */
[----:B------:R-:W0:Y:S01]  /*0320*/  LDCU.64 UR8, c[0x0][0x358] ;  /* 0x00006b00ff0877ac */ /* 0x000e220008000a00 */
[----:B------:R-:W-:-:S11]  /*0330*/  IMAD.MOV.U32 R19, RZ, RZ, RZ ;  /* 0x000000ffff137224 */ /* 0x000fd600078e00ff */
[----:B------:R-:W-:Y:S05]  /*0340*/  @!P0 BRA `(.L_x_29) ;  /* 0x0000000400d88947 */ /* 0x000fea0003800000 */
[----:B------:R-:W1:Y:S01]  /*0350*/  LDCU.64 UR6, c[0x0][0x380] ;  /* 0x00007000ff0677ac */ /* 0x000e620008000a00 */
[----:B------:R-:W-:Y:S01]  /*0360*/  LOP3.LUT R23, R3, 0xf, RZ, 0xc0, !PT ;  /* 0x0000000f03177812 */ /* 0x000fe200078ec0ff */
[----:B------:R-:W-:Y:S01]  /*0370*/  IMAD R9, R7, R2, R6 ;  /* 0x0000000207097224 */ /* 0x000fe200078e0206 */
[----:B------:R-:W-:Y:S01]  /*0380*/  LOP3.LUT R24, R3, 0x7, RZ, 0xc0, !PT ;  /* 0x0000000703187812 */ /* 0x000fe200078ec0ff */
[----:B------:R-:W-:Y:S01]  /*0390*/  IMAD.MOV.U32 R19, RZ, RZ, RZ ;  /* 0x000000ffff137224 */ /* 0x000fe200078e00ff */
[----:B------:R-:W-:Y:S01]  /*03a0*/  IADD3 R0, PT, PT, R23, -0x1, RZ ;  /* 0xffffffff17007810 */ /* 0x000fe20007ffe0ff */
[----:B------:R-:W-:Y:S01]  /*03b0*/  UMOV UR4, URZ ;  /* 0x000000ff00047c82 */ /* 0x000fe20008000000 */
[C---:B------:R-:W-:Y:S01]  /*03c0*/  LOP3.LUT R10, R3.reuse, 0x3, RZ, 0xc0, !PT ;  /* 0x00000003030a7812 */ /* 0x040fe200078ec0ff */
[----:B------:R-:W-:Y:S01]  /*03d0*/  VIADD R4, R24, 0xffffffff ;  /* 0xffffffff18047836 */ /* 0x000fe20000000000 */
[----:B------:R-:W-:Y:S02]  /*03e0*/  ISETP.GE.U32.AND P0, PT, R0, 0x7, PT ;  /* 0x000000070000780c */ /* 0x000fe40003f06070 */
[----:B------:R-:W-:-:S02]  /*03f0*/  LOP3.LUT R0, R3, 0x7ffffff0, RZ, 0xc0, !PT ;  /* 0x7ffffff003007812 */ /* 0x000fc400078ec0ff */
[----:B------:R-:W-:Y:S02]  /*0400*/  ISETP.GE.U32.AND P1, PT, R4, 0x3, PT ;  /* 0x000000030400780c */ /* 0x000fe40003f26070 */
[----:B------:R-:W-:Y:S01]  /*0410*/  IADD3 R11, PT, PT, -R0, RZ, RZ ;  /* 0x000000ff000b7210 */ /* 0x000fe20007ffe1ff */
[----:B-1----:R-:W-:-:S04]  /*0420*/  UIADD3 UR5, UP0, UPT, UR6, 0x20, URZ ;  /* 0x0000002006057890 */ /* 0x002fc8000ff1e0ff */
[----:B------:R-:W-:-:S12]  /*0430*/  UIADD3.X UR6, UPT, UPT, URZ, UR7, URZ, UP0, !UPT ;  /* 0x00000007ff067290 */ /* 0x000fd800087fe4ff */
.L_x_35:
[----:B------:R-:W1:Y:S01]  /*0440*/  LDC.64 R2, c[0x0][0x390] ;  /* 0x0000e400ff027b82 */ /* 0x000e620000000a00 */
[----:B------:R-:W-:Y:S01]  /*0450*/  VIADD R5, R9, UR4 ;  /* 0x0000000409057c36 */ /* 0x000fe20008000000 */
[----:B------:R-:W-:Y:S01]  /*0460*/  UIADD3 UR4, UPT, UPT, UR4, 0x1, URZ ;  /* 0x0000000104047890 */ /* 0x000fe2000fffe0ff */
[----:B------:R-:W-:Y:S01]  /*0470*/  IMAD.MOV.U32 R13, RZ, RZ, RZ ;  /* 0x000000ffff0d7224 */ /* 0x000fe200078e00ff */
[----:B-1----:R-:W-:Y:S01]  /*0480*/  ISETP.GE.U32.AND P3, PT, R3, 0x10, PT ;  /* 0x000000100300780c */ /* 0x002fe20003f66070 */
[----:B------:R-:W-:-:S03]  /*0490*/  IMAD R12, R5, R2, R8 ;  /* 0x00000002050c7224 */ /* 0x000fc600078e0208 */
[----:B------:R-:W-:-:S09]  /*04a0*/  ISETP.NE.AND P2, PT, R3, UR4, PT ;  /* 0x0000000403007c0c */ /* 0x000fd2000bf45270 */
[----:B------:R-:W-:Y:S05]  /*04b0*/  @!P3 BRA `(.L_x_30) ;  /* 0x0000000000a8b947 */ /* 0x000fea0003800000 */
[----:B------:R-:W-:Y:S01]  /*04c0*/  MOV R13, R12 ;  /* 0x0000000c000d7202 */ /* 0x000fe20000000f00 */
[----:B------:R-:W-:-:S07]  /*04d0*/  IMAD.MOV.U32 R14, RZ, RZ, R11 ;  /* 0x000000ffff0e7224 */ /* 0x000fce00078e000b */
.L_x_31:
[----:B------:R-:W-:Y:S01]  /*04e0*/  MOV R5, UR6 ;  /* 0x0000000600057c02 */ /* 0x000fe20008000f00 */
[----:B------:R-:W-:-:S04]  /*04f0*/  IMAD.U32 R4, RZ, RZ, UR5 ;  /* 0x00000005ff047e24 */ /* 0x000fc8000f8e00ff */
[----:B------:R-:W-:-:S05]  /*0500*/  IMAD.WIDE R4, R13, 0x4, R4 ;  /* 0x000000040d047825 */ /* 0x000fca00078e0204 */
[----:B0-----:R-:W2:Y:S04]  /*0510*/  LDG.E R18, desc[UR8][R4.64+-0x20] ;  /* 0xffffe00804127981 */ /* 0x001ea8000c1e1900 */
[----:B------:R-:W3:Y:S04]  /*0520*/  LDG.E R27, desc[UR8][R4.64+-0x1c] ;  /* 0xffffe408041b7981 */ /* 0x000ee8000c1e1900 */
[----:B------:R-:W4:Y:S04]  /*0530*/  LDG.E R25, desc[UR8][R4.64+-0x18] ;  /* 0xffffe80804197981 */ /* 0x000f28000c1e1900 */
[----:B------:R-:W5:Y:S04]  /*0540*/  LDG.E R22, desc[UR8][R4.64+-0x14] ;  /* 0xffffec0804167981 */ /* 0x000f68000c1e1900 */
[----:B------:R-:W5:Y:S04]  /*0550*/  LDG.E R21, desc[UR8][R4.64+-0x10] ;  /* 0xfffff00804157981 */ /* 0x000f68000c1e1900 */
[----:B------:R-:W5:Y:S04]  /*0560*/  LDG.E R20, desc[UR8][R4.64+-0xc] ;  /* 0xfffff40804147981 */ /* 0x000f68000c1e1900 */
[----:B------:R-:W5:Y:S04]  /*0570*/  LDG.E R15, desc[UR8][R4.64+-0x8] ;  /* 0xfffff808040f7981 */ /* 0x000f68000c1e1900 */
[----:B------:R-:W5:Y:S04]  /*0580*/  LDG.E R17, desc[UR8][R4.64+-0x4] ;  /* 0xfffffc0804117981 */ /* 0x000f68000c1e1900 */
[----:B------:R-:W5:Y:S01]  /*0590*/  LDG.E R16, desc[UR8][R4.64] ;  /* 0x0000000804107981 */ /* 0x000f62000c1e1900 */
[----:B--2---:R-:W-:-:S03]  /*05a0*/  FADD R18, R18, R19 ;  /* 0x0000001312127221 */ /* 0x004fc60000000000 */
[----:B------:R-:W2:Y:S01]  /*05b0*/  LDG.E R19, desc[UR8][R4.64+0x4] ;  /* 0x0000040804137981 */ /* 0x000ea2000c1e1900 */
[----:B---3--:R-:W-:-:S03]  /*05c0*/  FADD R26, R18, R27 ;  /* 0x0000001b121a7221 */ /* 0x008fc60000000000 */
[----:B------:R-:W3:Y:S01]  /*05d0*/  LDG.E R18, desc[UR8][R4.64+0x8] ;  /* 0x0000080804127981 */ /* 0x000ee2000c1e1900 */
[----:B----4-:R-:W-:-:S03]  /*05e0*/  FADD R27, R26, R25 ;  /* 0x000000191a1b7221 */ /* 0x010fc60000000000 */
[----:B------:R-:W4:Y:S01]  /*05f0*/  LDG.E R25, desc[UR8][R4.64+0xc] ;  /* 0x00000c0804197981 */ /* 0x000f22000c1e1900 */
[----:B-----5:R-:W-:-:S03]  /*0600*/  FADD R26, R27, R22 ;  /* 0x000000161b1a7221 */ /* 0x020fc60000000000 */
[----:B------:R-:W5:Y:S01]  /*0610*/  LDG.E R22, desc[UR8][R4.64+0x10] ;  /* 0x0000100804167981 */ /* 0x000f62000c1e1900 */
[----:B------:R-:W-:-:S03]  /*0620*/  FADD R27, R26, R21 ;  /* 0x000000151a1b7221 */ /* 0x000fc60000000000 */
[----:B------:R-:W5:Y:S01]  /*0630*/  LDG.E R21, desc[UR8][R4.64+0x14] ;  /* 0x0000140804157981 */ /* 0x000f62000c1e1900 */
[----:B------:R-:W-:-:S03]  /*0640*/  FADD R28, R27, R20 ;  /* 0x000000141b1c7221 */ /* 0x000fc60000000000 */
[----:B------:R-:W5:Y:S04]  /*0650*/  LDG.E R20, desc[UR8][R4.64+0x18] ;  /* 0x0000180804147981 */ /* 0x000f68000c1e1900 */
[----:B------:R-:W5:Y:S01]  /*0660*/  LDG.E R26, desc[UR8][R4.64+0x1c] ;  /* 0x00001c08041a7981 */ /* 0x000f62000c1e1900 */
[----:B------:R-:W-:Y:S01]  /*0670*/  FADD R28, R28, R15 ;  /* 0x0000000f1c1c7221 */ /* 0x000fe20000000000 */
[----:B------:R-:W-:Y:S02]  /*0680*/  VIADD R14, R14, 0x10 ;  /* 0x000000100e0e7836 */ /* 0x000fe40000000000 */
[----:B------:R-:W-:Y:S02]  /*0690*/  VIADD R13, R13, 0x10 ;  /* 0x000000100d0d7836 */ /* 0x000fe40000000000 */
[----:B------:R-:W-:Y:S01]  /*06a0*/  FADD R17, R28, R17 ;  /* 0x000000111c117221 */ /* 0x000fe20000000000 */
[----:B------:R-:W-:-:S03]  /*06b0*/  ISETP.NE.AND P3, PT, R14, RZ, PT ;  /* 0x000000ff0e00720c */ /* 0x000fc60003f65270 */
[----:B------:R-:W-:-:S04]  /*06c0*/  FADD R16, R17, R16 ;  /* 0x0000001011107221 */ /* 0x000fc80000000000 */
[----:B--2---:R-:W-:-:S04]  /*06d0*/  FADD R19, R16, R19 ;  /* 0x0000001310137221 */ /* 0x004fc80000000000 */
[----:B---3--:R-:W-:-:S04]  /*06e0*/  FADD R18, R19, R18 ;  /* 0x0000001213127221 */ /* 0x008fc80000000000 */
[----:B----4-:R-:W-:-:S04]  /*06f0*/  FADD R25, R18, R25 ;  /* 0x0000001912197221 */ /* 0x010fc80000000000 */
[----:B-----5:R-:W-:-:S04]  /*0700*/  FADD R22, R25, R22 ;  /* 0x0000001619167221 */ /* 0x020fc80000000000 */
[----:B------:R-:W-:-:S04]  /*0710*/  FADD R21, R22, R21 ;  /* 0x0000001516157221 */ /* 0x000fc80000000000 */
[----:B------:R-:W-:-:S04]  /*0720*/  FADD R21, R21, R20 ;  /* 0x0000001415157221 */ /* 0x000fc80000000000 */
[----:B------:R-:W-:Y:S01]  /*0730*/  FADD R19, R21, R26 ;  /* 0x0000001a15137221 */ /* 0x000fe20000000000 */
[----:B------:R-:W-:Y:S06]  /*0740*/  @P3 BRA `(.L_x_31) ;  /* 0xfffffffc00643947 */ /* 0x000fec000383ffff */
[----:B------:R-:W-:-:S07]  /*0750*/  MOV R13, R0 ;  /* 0x00000000000d7202 */ /* 0x000fce0000000f00 */
.L_x_30:
[----:B------:R-:W-:-:S13]  /*0760*/  ISETP.NE.AND P3, PT, R23, RZ, PT ;  /* 0x000000ff1700720c */ /* 0x000fda0003f65270 */
[----:B------:R-:W-:Y:S05]  /*0770*/  @!P3 BRA `(.L_x_32) ;  /* 0x0000000000c8b947 */ /* 0x000fea0003800000 */
[----:B------:R-:W-:Y:S01]  /*0780*/  ISETP.NE.AND P3, PT, R24, RZ, PT ;  /* 0x000000ff1800720c */ /* 0x000fe20003f65270 */
[----:B------:R-:W-:-:S12]  /*0790*/  @!P0 BRA `(.L_x_33) ;  /* 0x0000000000508947 */ /* 0x000fd80003800000 */
[----:B------:R-:W1:Y:S01]  /*07a0*/  LDC.64 R4, c[0x0][0x380] ;  /* 0x0000e000ff047b82 */ /* 0x000e620000000a00 */
[----:B------:R-:W-:-:S04]  /*07b0*/  IMAD.IADD R15, R12, 0x1, R13 ;  /* 0x000000010c0f7824 */ /* 0x000fc800078e020d */
[----:B-1----:R-:W-:-:S05]  /*07c0*/  IMAD.WIDE R4, R15, 0x4, R4 ;  /* 0x000000040f047825 */ /* 0x002fca00078e0204 */
[----:B0-----:R-:W2:Y:S04]  /*07d0*/  LDG.E R16, desc[UR8][R4.64] ;  /* 0x0000000804107981 */ /* 0x001ea8000c1e1900 */
[----:B------:R-:W3:Y:S04]  /*07e0*/  LDG.E R15, desc[UR8][R4.64+0x4] ;  /* 0x00000408040f7981 */ /* 0x000ee8000c1e1900 */
[----:B------:R-:W4:Y:S04]  /*07f0*/  LDG.E R18, desc[UR8][R4.64+0x8] ;  /* 0x0000080804127981 */ /* 0x000f28000c1e1900 */
[----:B------:R-:W5:Y:S04]  /*0800*/  LDG.E R20, desc[UR8][R4.64+0xc] ;  /* 0x00000c0804147981 */ /* 0x000f68000c1e1900 */
[----:B------:R-:W5:Y:S04]  /*0810*/  LDG.E R22, desc[UR8][R4.64+0x10] ;  /* 0x0000100804167981 */ /* 0x000f68000c1e1900 */
[----:B------:R-:W5:Y:S04]  /*0820*/  LDG.E R26, desc[UR8][R4.64+0x14] ;  /* 0x00001408041a7981 */ /* 0x000f68000c1e1900 */
[----:B------:R-:W5:Y:S04]  /*0830*/  LDG.E R14, desc[UR8][R4.64+0x18] ;  /* 0x00001808040e7981 */ /* 0x000f68000c1e1900 */
[----:B------:R-:W5:Y:S01]  /*0840*/  LDG.E R17, desc[UR8][R4.64+0x1c] ;  /* 0x00001c0804117981 */ /* 0x000f62000c1e1900 */
[----:B------:R-:W-:-:S02]  /*0850*/  VIADD R13, R13, 0x8 ;  /* 0x000000080d0d7836 */ /* 0x000fc40000000000 */
[----:B--2---:R-:W-:-:S04]  /*0860*/  FADD R16, R19, R16 ;  /* 0x0000001013107221 */ /* 0x004fc80000000000 */
[----:B---3--:R-:W-:-:S04]  /*0870*/  FADD R15, R16, R15 ;  /* 0x0000000f100f7221 */ /* 0x008fc80000000000 */
[----:B----4-:R-:W-:-:S04]  /*0880*/  FADD R15, R15, R18 ;  /* 0x000000120f0f7221 */ /* 0x010fc80000000000 */
[----:B-----5:R-:W-:-:S04]  /*0890*/  FADD R15, R15, R20 ;  /* 0x000000140f0f7221 */ /* 0x020fc80000000000 */
[----:B------:R-:W-:-:S04]  /*08a0*/  FADD R15, R15, R22 ;  /* 0x000000160f0f7221 */ /* 0x000fc80000000000 */
[----:B------:R-:W-:-:S04]  /*08b0*/  FADD R15, R15, R26 ;  /* 0x0000001a0f0f7221 */ /* 0x000fc80000000000 */
[----:B------:R-:W-:-:S04]  /*08c0*/  FADD R14, R15, R14 ;  /* 0x0000000e0f0e7221 */ /* 0x000fc80000000000 */
[----:B------:R-:W-:-:S07]  /*08d0*/  FADD R19, R14, R17 ;  /* 0x000000110e137221 */ /* 0x000fce0000000000 */
.L_x_33:
[----:B------:R-:W-:Y:S05]  /*08e0*/  @!P3 BRA `(.L_x_32) ;  /* 0x00000000006cb947 */ /* 0x000fea0003800000 */
[----:B------:R-:W-:Y:S01]  /*08f0*/  ISETP.NE.AND P3, PT, R10, RZ, PT ;  /* 0x000000ff0a00720c */ /* 0x000fe20003f65270 */
[----:B------:R-:W-:-:S12]  /*0900*/  @!P1 BRA `(.L_x_34) ;  /* 0x0000000000309947 */ /* 0x000fd80003800000 */
[----:B------:R-:W1:Y:S01]  /*0910*/  LDC.64 R4, c[0x0][0x380] ;  /* 0x0000e000ff047b82 */ /* 0x000e620000000a00 */
[----:B------:R-:W-:-:S05]  /*0920*/  IADD3 R15, PT, PT, R12, R13, RZ ;  /* 0x0000000d0c0f7210 */ /* 0x000fca0007ffe0ff */
[----:B-1----:R-:W-:-:S05]  /*0930*/  IMAD.WIDE R4, R15, 0x4, R4 ;  /* 0x000000040f047825 */ /* 0x002fca00078e0204 */
[----:B0-----:R-:W2:Y:S04]  /*0940*/  LDG.E R14, desc[UR8][R4.64] ;  /* 0x00000008040e7981 */ /* 0x001ea8000c1e1900 */
[----:B------:R-:W3:Y:S04]  /*0950*/  LDG.E R15, desc[UR8][R4.64+0x4] ;  /* 0x00000408040f7981 */ /* 0x000ee8000c1e1900 */
[----:B------:R-:W4:Y:S04]  /*0960*/  LDG.E R17, desc[UR8][R4.64+0x8] ;  /* 0x0000080804117981 */ /* 0x000f28000c1e1900 */
[----:B------:R-:W5:Y:S01]  /*0970*/  LDG.E R21, desc[UR8][R4.64+0xc] ;  /* 0x00000c0804157981 */ /* 0x000f62000c1e1900 */
[----:B------:R-:W-:-:S02]  /*0980*/  VIADD R13, R13, 0x4 ;  /* 0x000000040d0d7836 */ /* 0x000fc40000000000 */
[----:B--2---:R-:W-:-:S04]  /*0990*/  FADD R14, R19, R14 ;  /* 0x0000000e130e7221 */ /* 0x004fc80000000000 */
[----:B---3--:R-:W-:-:S04]  /*09a0*/  FADD R14, R14, R15 ;  /* 0x0000000f0e0e7221 */ /* 0x008fc80000000000 */
[----:B----4-:R-:W-:-:S04]  /*09b0*/  FADD R14, R14, R17 ;  /* 0x000000110e0e7221 */ /* 0x010fc80000000000 */
[----:B-----5:R-:W-:-:S07]  /*09c0*/  FADD R19, R14, R21 ;  /* 0x000000150e137221 */ /* 0x020fce0000000000 */
.L_x_34:
[----:B------:R-:W-:Y:S05]  /*09d0*/  @!P3 BRA `(.L_x_32) ;  /* 0x000000000030b947 */ /* 0x000fea0003800000 */
[----:B------:R-:W1:Y:S01]  /*09e0*/  LDC.64 R4, c[0x0][0x380] ;  /* 0x0000e000ff047b82 */ /* 0x000e620000000a00 */
[----:B------:R-:W-:-:S04]  /*09f0*/  IMAD.IADD R13, R12, 0x1, R13 ;  /* 0x000000010c0d7824 */ /* 0x000fc800078e020d */
[----:B-1----:R-:W-:-:S05]  /*0a00*/  IMAD.WIDE R4, R13, 0x4, R4 ;  /* 0x000000040d047825 */ /* 0x002fca00078e0204 */
[----:B0-----:R-:W2:Y:S01]  /*0a10*/  LDG.E R12, desc[UR8][R4.64] ;  /* 0x00000008040c7981 */ /* 0x001ea2000c1e1900 */
[----:B------:R-:W-:Y:S01]  /*0a20*/  ISETP.NE.AND P3, PT, R10, 0x1, PT ;  /* 0x000000010a00780c */ /* 0x000fe20003f65270 */
[----:B--2---:R-:W-:-:S12]  /*0a30*/  FADD R19, R19, R12 ;  /* 0x0000000c13137221 */ /* 0x004fd80000000000 */
[----:B------:R-:W-:Y:S05]  /*0a40*/  @!P3 BRA `(.L_x_32) ;  /* 0x000000000014b947 */ /* 0x000fea0003800000 */
[----:B------:R-:W-:Y:S01]  /*0a50*/  ISETP.NE.AND P3, PT, R10, 0x2, PT ;  /* 0x000000020a00780c */ /* 0x000fe20003f65270 */
[----:B------:R-:W2:-:S12]  /*0a60*/  LDG.E R12, desc[UR8][R4.64+0x4] ;  /* 0x00000408040c7981 */ /* 0x000e98000c1e1900 */
[----:B------:R-:W3:Y:S01]  /*0a70*/  @P3 LDG.E R14, desc[UR8][R4.64+0x8] ;  /* 0x00000808040e3981 */ /* 0x000ee2000c1e1900 */
[----:B--2---:R-:W-:-:S04]  /*0a80*/  FADD R19, R19, R12 ;  /* 0x0000000c13137221 */ /* 0x004fc80000000000 */
[----:B---3--:R-:W-:-:S07]  /*0a90*/  @P3 FADD R19, R19, R14 ;  /* 0x0000000e13133221 */ /* 0x008fce0000000000 */
.L_x_32:
[----:B------:R-:W-:Y:S05]  /*0aa0*/  @P2 BRA `(.L_x_35) ;  /* 0xfffffff800642947 */ /* 0x000fea000383ffff */
.L_x_29:
[----:B------:R-:W1:Y:S01]  /*0ab0*/  LDC R4, c[0x0][0x398] ;  /* 0x0000e600ff047b82 */ /* 0x000e620000000800 */
[----:B------:R-:W-:Y:S01]  /*0ac0*/  IMAD.IADD R5, R2, 0x1, -R3 ;  /* 0x0000000102057824 */ /* 0x000fe200078e0a03 */
[----:B------:R-:W-:Y:S01]  /*0ad0*/  BSSY.RECONVERGENT B0, `(.L_x_36) ;  /* 0x0000025000007945 */ /* 0x000fe20003800200 */
[----:B------:R-:W-:Y:S01]  /*0ae0*/  IMAD R3, R3, R3, RZ ;  /* 0x0000000303037224 */ /* 0x000fe200078e02ff */
[----:B-1----:R-:W-:-:S04]  /*0af0*/  IABS R13, R4 ;  /* 0x00000004000d7213 */ /* 0x002fc80000000000 */
[----:B------:R-:W1:Y:S08]  /*0b00*/  I2F.RP R9, R13 ;  /* 0x0000000d00097306 */ /* 0x000e700000209400 */
[----:B-1----:R-:W1:Y:S02]  /*0b10*/  MUFU.RCP R9, R9 ;  /* 0x0000000900097308 */ /* 0x002e640000001000 */
[----:B-1----:R-:W-:-:S06]  /*0b20*/  IADD3 R10, PT, PT, R9, 0xffffffe, RZ ;  /* 0x0ffffffe090a7810 */ /* 0x002fcc0007ffe0ff */
[----:B------:R1:W2:Y:S02]  /*0b30*/  F2I.FTZ.U32.TRUNC.NTZ R11, R10 ;  /* 0x0000000a000b7305 */ /* 0x0002a4000021f000 */
[----:B-1----:R-:W-:Y:S02]  /*0b40*/  HFMA2 R10, -RZ, RZ, 0, 0 ;  /* 0x00000000ff0a7431 */ /* 0x002fe400000001ff */
[----:B--2---:R-:W-:-:S04]  /*0b50*/  IMAD.MOV R0, RZ, RZ, -R11 ;  /* 0x000000ffff007224 */ /* 0x004fc800078e0a0b */
[----:B------:R-:W-:Y:S01]  /*0b60*/  IMAD R15, R0, R13, RZ ;  /* 0x0000000d000f7224 */ /* 0x000fe200078e02ff */
[----:B------:R-:W-:Y:S02]  /*0b70*/  IABS R0, R5 ;  /* 0x0000000500007213 */ /* 0x000fe40000000000 */
[----:B------:R-:W-:Y:S01]  /*0b80*/  LOP3.LUT R5, R5, R4, RZ, 0x3c, !PT ;  /* 0x0000000405057212 */ /* 0x000fe200078e3cff */
[----:B------:R-:W-:Y:S01]  /*0b90*/  IMAD.HI.U32 R15, R11, R15, R10 ;  /* 0x0000000f0b0f7227 */ /* 0x000fe200078e000a */
[----:B------:R-:W-:Y:S02]  /*0ba0*/  I2FP.F32.U32 R10, R3 ;  /* 0x00000003000a7245 */ /* 0x000fe40000201000 */
[----:B------:R-:W-:Y:S02]  /*0bb0*/  ISETP.GE.AND P2, PT, R5, RZ, PT ;  /* 0x000000ff0500720c */ /* 0x000fe40003f46270 */
[----:B------:R-:W1:Y:S01]  /*0bc0*/  MUFU.RCP R3, R10 ;  /* 0x0000000a00037308 */ /* 0x000e620000001000 */
[----:B------:R-:W-:-:S04]  /*0bd0*/  IMAD.HI.U32 R2, R15, R0, RZ ;  /* 0x000000000f027227 */ /* 0x000fc800078e00ff */
[----:B------:R-:W-:-:S04]  /*0be0*/  IMAD.MOV R9, RZ, RZ, -R2 ;  /* 0x000000ffff097224 */ /* 0x000fc800078e0a02 */
[----:B------:R-:W-:-:S05]  /*0bf0*/  IMAD R0, R13, R9, R0 ;  /* 0x000000090d007224 */ /* 0x000fca00078e0200 */
[----:B------:R-:W-:-:S13]  /*0c00*/  ISETP.GT.U32.AND P1, PT, R13, R0, PT ;  /* 0x000000000d00720c */ /* 0x000fda0003f24070 */
[----:B------:R-:W-:Y:S01]  /*0c10*/  @!P1 IMAD.IADD R0, R0, 0x1, -R13 ;  /* 0x0000000100009824 */ /* 0x000fe200078e0a0d */
[----:B------:R-:W-:Y:S02]  /*0c20*/  @!P1 IADD3 R2, PT, PT, R2, 0x1, RZ ;  /* 0x0000000102029810 */ /* 0x000fe40007ffe0ff */
[----:B------:R-:W-:Y:S02]  /*0c30*/  ISETP.NE.AND P1, PT, R4, RZ, PT ;  /* 0x000000ff0400720c */ /* 0x000fe40003f25270 */
[----:B------:R-:W-:Y:S01]  /*0c40*/  ISETP.GE.U32.AND P0, PT, R0, R13, PT ;  /* 0x0000000d0000720c */ /* 0x000fe20003f06070 */
[----:B-1----:R-:W-:-:S04]  /*0c50*/  FFMA R0, -R10, R3, 1 ;  /* 0x3f8000000a007423 */ /* 0x002fc80000000103 */
[----:B------:R-:W-:-:S04]  /*0c60*/  FFMA R0, R3, R0, R3 ;  /* 0x0000000003007223 */ /* 0x000fc80000000003 */
[----:B------:R-:W-:-:S04]  /*0c70*/  FFMA R3, R0, R19, RZ ;  /* 0x0000001300037223 */ /* 0x000fc800000000ff */
[----:B------:R-:W-:Y:S01]  /*0c80*/  @P0 VIADD R2, R2, 0x1 ;  /* 0x0000000102020836 */ /* 0x000fe20000000000 */
[----:B------:R-:W1:Y:S01]  /*0c90*/  FCHK P0, R19, R10 ;  /* 0x0000000a13007302 */ /* 0x000e620000000000 */
[----:B------:R-:W-:Y:S02]  /*0ca0*/  FFMA R5, -R10, R3, R19 ;  /* 0x000000030a057223 */ /* 0x000fe40000000113 */
[----:B------:R-:W-:Y:S01]  /*0cb0*/  @!P2 IMAD.MOV R2, RZ, RZ, -R2 ;  /* 0x000000ffff02a224 */ /* 0x000fe200078e0a02 */
[----:B------:R-:W-:Y:S01]  /*0cc0*/  @!P1 LOP3.LUT R2, RZ, R4, RZ, 0x33, !PT ;  /* 0x00000004ff029212 */ /* 0x000fe200078e33ff */
[----:B------:R-:W-:Y:S01]  /*0cd0*/  FFMA R0, R0, R5, R3 ;  /* 0x0000000500007223 */ /* 0x000fe20000000003 */
[----:B-1----:R-:W-:Y:S06]  /*0ce0*/  @!P0 BRA `(.L_x_37) ;  /* 0x00000000000c8947 */ /* 0x002fec0003800000 */
[----:B------:R-:W-:Y:S02]  /*0cf0*/  MOV R3, R19 ;  /* 0x0000001300037202 */ /* 0x000fe40000000f00 */
[----:B------:R-:W-:-:S07]  /*0d00*/  MOV R4, 0xd20 ;  /* 0x00000d2000047802 */ /* 0x000fce0000000f00 */
[----:B0-----:R-:W-:Y:S05]  /*0d10*/  CALL.REL.NOINC `($__internal_2_$__cuda_sm3x_div_rn_noftz_f32_slowpath) ;  /* 0x0000000000c47944 */ /* 0x001fea0003c00000 */
.L_x_37:
[----:B0-----:R-:W-:Y:S05]  /*0d20*/  BSYNC.RECONVERGENT B0 ;  /* 0x0000000000007941 */ /* 0x001fea0003800200 */
.L_x_36:
[----:B------:R-:W0:Y:S01]  /*0d30*/  LDC R3, c[0x0][0x398] ;  /* 0x0000e600ff037b82 */ /* 0x000e220000000800 */
[----:B------:R-:W-:Y:S02]  /*0d40*/  IABS R14, R8 ;  /* 0x00000008000e7213 */ /* 0x000fe40000000000 */
[-C--:B0-----:R-:W-:Y:S02]  /*0d50*/  IABS R9, R3.reuse ;  /* 0x0000000300097213 */ /* 0x081fe40000000000 */
[----:B------:R-:W-:Y:S02]  /*0d60*/  LOP3.LUT R8, R8, R3, RZ, 0x3c, !PT ;  /* 0x0000000308087212 */ /* 0x000fe400078e3cff */
[----:B------:R-:W0:Y:S01]  /*0d70*/  I2F.RP R10, R9 ;  /* 0x00000009000a7306 */ /* 0x000e220000209400 */
[----:B------:R-:W-:-:S07]  /*0d80*/  ISETP.NE.AND P4, PT, R3, RZ, PT ;  /* 0x000000ff0300720c */ /* 0x000fce0003f85270 */
[----:B0-----:R-:W0:Y:S02]  /*0d90*/  MUFU.RCP R10, R10 ;  /* 0x0000000a000a7308 */ /* 0x001e240000001000 */
[----:B0-----:R-:W-:-:S06]  /*0da0*/  VIADD R4, R10, 0xffffffe ;  /* 0x0ffffffe0a047836 */ /* 0x001fcc0000000000 */
[----:B------:R0:W1:Y:S02]  /*0db0*/  F2I.FTZ.U32.TRUNC.NTZ R5, R4 ;  /* 0x0000000400057305 */ /* 0x000064000021f000 */
[----:B0-----:R-:W-:Y:S01]  /*0dc0*/  MOV R4, RZ ;  /* 0x000000ff00047202 */ /* 0x001fe20000000f00 */
[----:B-1----:R-:W-:-:S04]  /*0dd0*/  IMAD.MOV R12, RZ, RZ, -R5 ;  /* 0x000000ffff0c7224 */ /* 0x002fc800078e0a05 */
[----:B------:R-:W-:Y:S01]  /*0de0*/  IMAD R11, R12, R9, RZ ;  /* 0x000000090c0b7224 */ /* 0x000fe200078e02ff */
[----:B------:R-:W-:Y:S02]  /*0df0*/  IABS R12, R6 ;  /* 0x00000006000c7213 */ /* 0x000fe40000000000 */
[----:B------:R-:W-:Y:S01]  /*0e00*/  LOP3.LUT R6, R6, R3, RZ, 0x3c, !PT ;  /* 0x0000000306067212 */ /* 0x000fe200078e3cff */
[----:B------:R-:W-:-:S03]  /*0e10*/  IMAD.HI.U32 R11, R5, R11, R4 ;  /* 0x0000000b050b7227 */ /* 0x000fc600078e0004 */
[----:B------:R-:W-:-:S03]  /*0e20*/  ISETP.GE.AND P1, PT, R6, RZ, PT ;  /* 0x000000ff0600720c */ /* 0x000fc60003f26270 */
[----:B------:R-:W-:-:S04]  /*0e30*/  IMAD.HI.U32 R10, R11, R12, RZ ;  /* 0x0000000c0b0a7227 */ /* 0x000fc800078e00ff */
[----:B------:R-:W-:Y:S02]  /*0e40*/  IMAD.MOV R4, RZ, RZ, -R10 ;  /* 0x000000ffff047224 */ /* 0x000fe400078e0a0a */
[----:B------:R-:W-:-:S04]  /*0e50*/  IMAD.HI.U32 R11, R11, R14, RZ ;  /* 0x0000000e0b0b7227 */ /* 0x000fc800078e00ff */
[----:B------:R-:W-:Y:S02]  /*0e60*/  IMAD R4, R9, R4, R12 ;  /* 0x0000000409047224 */ /* 0x000fe400078e020c */
[----:B------:R-:W-:-:S03]  /*0e70*/  IMAD.MOV R5, RZ, RZ, -R11 ;  /* 0x000000ffff057224 */ /* 0x000fc600078e0a0b */
[C---:B------:R-:W-:Y:S01]  /*0e80*/  ISETP.GT.U32.AND P2, PT, R9.reuse, R4, PT ;  /* 0x000000040900720c */ /* 0x040fe20003f44070 */
[----:B------:R-:W-:-:S05]  /*0e90*/  IMAD R14, R9, R5, R14 ;  /* 0x00000005090e7224 */ /* 0x000fca00078e020e */
[----:B------:R-:W-:-:S07]  /*0ea0*/  ISETP.GT.U32.AND P0, PT, R9, R14, PT ;  /* 0x0000000e0900720c */ /* 0x000fce0003f04070 */
[----:B------:R-:W-:Y:S01]  /*0eb0*/  @!P2 IADD3 R4, PT, PT, R4, -R9, RZ ;  /* 0x800000090404a210 */ /* 0x000fe20007ffe0ff */
[----:B------:R-:W-:-:S03]  /*0ec0*/  @!P2 VIADD R10, R10, 0x1 ;  /* 0x000000010a0aa836 */ /* 0x000fc60000000000 */
[----:B------:R-:W-:Y:S02]  /*0ed0*/  ISETP.GE.U32.AND P3, PT, R4, R9, PT ;  /* 0x000000090400720c */ /* 0x000fe40003f66070 */
[----:B------:R-:W-:Y:S01]  /*0ee0*/  @!P0 IMAD.IADD R14, R14, 0x1, -R9 ;  /* 0x000000010e0e8824 */ /* 0x000fe200078e0a09 */
[----:B------:R-:W0:Y:S01]  /*0ef0*/  LDC.64 R4, c[0x0][0x388] ;  /* 0x0000e200ff047b82 */ /* 0x000e220000000a00 */
[----:B------:R-:W-:-:S03]  /*0f00*/  @!P0 VIADD R11, R11, 0x1 ;  /* 0x000000010b0b8836 */ /* 0x000fc60000000000 */
[----:B------:R-:W-:-:S06]  /*0f10*/  ISETP.GE.U32.AND P2, PT, R14, R9, PT ;  /* 0x000000090e00720c */ /* 0x000fcc0003f46070 */
[----:B------:R-:W-:Y:S02]  /*0f20*/  @P3 IADD3 R10, PT, PT, R10, 0x1, RZ ;  /* 0x000000010a0a3810 */ /* 0x000fe40007ffe0ff */
[----:B------:R-:W-:Y:S02]  /*0f30*/  ISETP.GE.AND P3, PT, R8, RZ, PT ;  /* 0x000000ff0800720c */ /* 0x000fe40003f66270 */
[----:B------:R-:W-:Y:S01]  /*0f40*/  LOP3.LUT R8, RZ, R3, RZ, 0x33, !PT ;  /* 0x00000003ff087212 */ /* 0x000fe200078e33ff */
[----:B------:R-:W-:Y:S02]  /*0f50*/  IMAD.MOV.U32 R6, RZ, RZ, R10 ;  /* 0x000000ffff067224 */ /* 0x000fe400078e000a */
[----:B------:R-:W-:Y:S02]  /*0f60*/  @P2 VIADD R11, R11, 0x1 ;  /* 0x000000010b0b2836 */ /* 0x000fe40000000000 */
[----:B------:R-:W-:Y:S01]  /*0f70*/  IMAD R3, R2, R7, R7 ;  /* 0x0000000702037224 */ /* 0x000fe200078e0207 */
[----:B------:R-:W-:Y:S01]  /*0f80*/  @!P1 IADD3 R6, PT, PT, -R6, RZ, RZ ;  /* 0x000000ff06069210 */ /* 0x000fe20007ffe1ff */
[----:B------:R-:W-:-:S03]  /*0f90*/  IMAD.MOV.U32 R7, RZ, RZ, R11 ;  /* 0x000000ffff077224 */ /* 0x000fc600078e000b */
[----:B------:R-:W-:Y:S01]  /*0fa0*/  SEL R6, R8, R6, !P4 ;  /* 0x0000000608067207 */ /* 0x000fe20006000000 */
[----:B------:R-:W-:-:S03]  /*0fb0*/  @!P3 IMAD.MOV R7, RZ, RZ, -R7 ;  /* 0x000000ffff07b224 */ /* 0x000fc600078e0a07 */
[----:B------:R-:W-:Y:S02]  /*0fc0*/  IADD3 R3, PT, PT, R3, R6, RZ ;  /* 0x0000000603037210 */ /* 0x000fe40007ffe0ff */
[----:B------:R-:W-:-:S03]  /*0fd0*/  SEL R7, R8, R7, !P4 ;  /* 0x0000000708077207 */ /* 0x000fc60006000000 */
[----:B------:R-:W-:-:S04]  /*0fe0*/  IMAD R2, R2, R3, R3 ;  /* 0x0000000302027224 */ /* 0x000fc800078e0203 */
[----:B------:R-:W-:-:S04]  /*0ff0*/  IMAD.IADD R7, R2, 0x1, R7 ;  /* 0x0000000102077824 */ /* 0x000fc800078e0207 */
[----:B0-----:R-:W-:-:S05]  /*1000*/  IMAD.WIDE R4, R7, 0x4, R4 ;  /* 0x0000000407047825 */ /* 0x001fca00078e0204 */
[----:B------:R-:W-:Y:S01]  /*1010*/  STG.E desc[UR8][R4.64], R0 ;  /* 0x0000000004007986 */ /* 0x000fe2000c101908 */
[----:B------:R-:W-:Y:S05]  /*1020*/  EXIT ;  /* 0x000000000000794d */ /* 0x000fea0003800000 */
        .weak           $__internal_2_$__cuda_sm3x_div_rn_noftz_f32_slowpath
        .type           $__internal_2_$__cuda_sm3x_div_rn_noftz_f32_slowpath,@function
        .size           $__internal_2_$__cuda_sm3x_div_rn_noftz_f32_slowpath,(.L_x_76 - $__internal_2_$__cuda_sm3x_div_rn_noftz_f32_slowpath)
$__internal_2_$__cuda_sm3x_div_rn_noftz_f32_slowpath:
[----:B------:R-:W-:Y:S01]  /*1030*/  SHF.R.U32.HI R5, RZ, 0x17, R10 ;  /* 0x00000017ff057819 */ /* 0x000fe2000001160a */
[----:B------:R-:W-:Y:S01]  /*1040*/  BSSY.RECONVERGENT B1, `(.L_x_38) ;  /* 0x0000063000017945 */ /* 0x000fe20003800200 */
[----:B------:R-:W-:Y:S02]  /*1050*/  SHF.R.U32.HI R0, RZ, 0x17, R3 ;  /* 0x00000017ff007819 */ /* 0x000fe40000011603 */
[----:B------:R-:W-:Y:S02]  /*1060*/  LOP3.LUT R9, R5, 0xff, RZ, 0xc0, !PT ;  /* 0x000000ff05097812 */ /* 0x000fe400078ec0ff */
[----:B------:R-:W-:Y:S02]  /*1070*/  LOP3.LUT R14, R0, 0xff, RZ, 0xc0, !PT ;  /* 0x000000ff000e7812 */ /* 0x000fe400078ec0ff */
[----:B------:R-:W-:-:S03]  /*1080*/  IADD3 R11, PT, PT, R9, -0x1, RZ ;  /* 0xffffffff090b7810 */ /* 0x000fc60007ffe0ff */
[----:B------:R-:W-:Y:S01]  /*1090*/  VIADD R12, R14, 0xffffffff ;  /* 0xffffffff0e0c7836 */ /* 0x000fe20000000000 */
[----:B------:R-:W-:-:S04]  /*10a0*/  ISETP.GT.U32.AND P0, PT, R11, 0xfd, PT ;  /* 0x000000fd0b00780c */ /* 0x000fc80003f04070 */
[----:B------:R-:W-:-:S13]  /*10b0*/  ISETP.GT.U32.OR P0, PT, R12, 0xfd, P0 ;  /* 0x000000fd0c00780c */ /* 0x000fda0000704470 */
[----:B------:R-:W-:Y:S01]  /*10c0*/  @!P0 IMAD.MOV.U32 R5, RZ, RZ, RZ ;  /* 0x000000ffff058224 */ /* 0x000fe200078e00ff */
[----:B------:R-:W-:Y:S06]  /*10d0*/  @!P0 BRA `(.L_x_39) ;  /* 0x0000000000608947 */ /* 0x000fec0003800000 */
[----:B------:R-:W-:Y:S02]  /*10e0*/  FSETP.GTU.FTZ.AND P0, PT, |R3|, +INF , PT ;  /* 0x7f8000000300780b */ /* 0x000fe40003f1c200 */
[----:B------:R-:W-:Y:S02]  /*10f0*/  FSETP.GTU.FTZ.AND P1, PT, |R10|, +INF , PT ;  /* 0x7f8000000a00780b */ /* 0x000fe40003f3c200 */
[----:B------:R-:W-:Y:S02]  /*1100*/  MOV R0, R10 ;  /* 0x0000000a00007202 */ /* 0x000fe40000000f00 */
        /* <DEDUP_REMOVED lines=19> */
[----:B------:R-:W-:-:S03]  /*1240*/  @!P1 FFMA R10, R0, 1.84467440737095516160e+19, RZ ;  /* 0x5f800000000a9823 */ /* 0x000fc600000000ff */
[----:B------:R-:W-:-:S07]  /*1250*/  @!P1 IADD3 R5, PT, PT, R5, 0x40, RZ ;  /* 0x0000004005059810 */ /* 0x000fce0007ffe0ff */
.L_x_39:
[----:B------:R-:W-:Y:S01]  /*1260*/  LEA R11, R9, 0xc0800000, 0x17 ;  /* 0xc0800000090b7811 */ /* 0x000fe200078eb8ff */
[----:B------:R-:W-:Y:S04]  /*1270*/  BSSY.RECONVERGENT B2, `(.L_x_44) ;  /* 0x0000036000027945 */ /* 0x000fe80003800200 */
[----:B------:R-:W-:Y:S02]  /*1280*/  IMAD.IADD R11, R10, 0x1, -R11 ;  /* 0x000000010a0b7824 */ /* 0x000fe400078e0a0b */
[----:B------:R-:W-:Y:S02]  /*1290*/  VIADD R10, R14, 0xffffff81 ;  /* 0xffffff810e0a7836 */ /* 0x000fe40000000000 */
[----:B------:R-:W0:Y:S01]  /*12a0*/  MUFU.RCP R12, R11 ;  /* 0x0000000b000c7308 */ /* 0x000e220000001000 */
[----:B------:R-:W-:Y:S01]  /*12b0*/  FADD.FTZ R13, -R11, -RZ ;  /* 0x800000ff0b0d7221 */ /* 0x000fe20000010100 */
[C---:B------:R-:W-:Y:S01]  /*12c0*/  IMAD R0, R10.reuse, -0x800000, R3 ;  /* 0xff8000000a007824 */ /* 0x040fe200078e0203 */
[----:B------:R-:W-:-:S04]  /*12d0*/  IADD3 R10, PT, PT, R10, 0x7f, -R9 ;  /* 0x0000007f0a0a7810 */ /* 0x000fc80007ffe809 */
[----:B------:R-:W-:Y:S01]  /*12e0*/  IADD3 R10, PT, PT, R10, R5, RZ ;  /* 0x000000050a0a7210 */ /* 0x000fe20007ffe0ff */
        /* <DEDUP_REMOVED lines=8> */
[----:B------:R-:W-:-:S05]  /*1370*/  LOP3.LUT R3, R3, 0xff, RZ, 0xc0, !PT ;  /* 0x000000ff03037812 */ /* 0x000fca00078ec0ff */
[----:B------:R-:W-:-:S04]  /*1380*/  IMAD.IADD R9, R3, 0x1, R10 ;  /* 0x0000000103097824 */ /* 0x000fc800078e020a */
        /* <DEDUP_REMOVED lines=16> */
[----:B------:R-:W-:Y:S01]  /*1490*/  IADD3 R12, PT, PT, R9, 0x20, RZ ;  /* 0x00000020090c7810 */ /* 0x000fe20007ffe0ff */
[----:B------:R-:W-:Y:S01]  /*14a0*/  IMAD.MOV R9, RZ, RZ, -R9 ;  /* 0x000000ffff097224 */ /* 0x000fe200078e0a09 */
[----:B------:R-:W-:-:S02]  /*14b0*/  LOP3.LUT R5, R5, 0x800000, RZ, 0xfc, !PT ;  /* 0x0080000005057812 */ /* 0x000fc400078efcff */
[----:B------:R-:W-:Y:S02]  /*14c0*/  FSETP.NEU.FTZ.AND P0, PT, R3, R10, PT ;  /* 0x0000000a0300720b */ /* 0x000fe40003f1d000 */
[----:B------:R-:W-:Y:S02]  /*14d0*/  SHF.L.U32 R12, R5, R12, RZ ;  /* 0x0000000c050c7219 */ /* 0x000fe400000006ff */
[----:B------:R-:W-:Y:S02]  /*14e0*/  SEL R10, R9, RZ, P2 ;  /* 0x000000ff090a7207 */ /* 0x000fe40001000000 */
[----:B------:R-:W-:Y:S02]  /*14f0*/  ISETP.NE.AND P1, PT, R12, RZ, P1 ;  /* 0x000000ff0c00720c */ /* 0x000fe40000f25270 */
[----:B------:R-:W-:Y:S02]  /*1500*/  SHF.R.U32.HI R10, RZ, R10, R5 ;  /* 0x0000000aff0a7219 */ /* 0x000fe40000011605 */
[----:B------:R-:W-:-:S02]  /*1510*/  PLOP3.LUT P0, PT, P0, P1, PT, 0xf8, 0x8f ;  /* 0x00000000008f781c */ /* 0x000fc40000703f70 */
[----:B------:R-:W-:Y:S02]  /*1520*/  SHF.R.U32.HI R12, RZ, 0x1, R10 ;  /* 0x00000001ff0c7819 */ /* 0x000fe4000001160a */
[----:B------:R-:W-:-:S04]  /*1530*/  SEL R3, RZ, 0x1, !P0 ;  /* 0x00000001ff037807 */ /* 0x000fc80004000000 */
[----:B------:R-:W-:-:S04]  /*1540*/  LOP3.LUT R3, R3, 0x1, R12, 0xf8, !PT ;  /* 0x0000000103037812 */ /* 0x000fc800078ef80c */
[----:B------:R-:W-:-:S05]  /*1550*/  LOP3.LUT R3, R3, R10, RZ, 0xc0, !PT ;  /* 0x0000000a03037212 */ /* 0x000fca00078ec0ff */
[----:B------:R-:W-:-:S05]  /*1560*/  IMAD.IADD R3, R12, 0x1, R3 ;  /* 0x000000010c037824 */ /* 0x000fca00078e0203 */
[----:B------:R-:W-:Y:S01]  /*1570*/  LOP3.LUT R0, R3, R0, RZ, 0xfc, !PT ;  /* 0x0000000003007212 */ /* 0x000fe200078efcff */
[----:B------:R-:W-:Y:S06]  /*1580*/  BRA `(.L_x_47) ;  /* 0x0000000000107947 */ /* 0x000fec0003800000 */
.L_x_46:
[----:B------:R-:W-:-:S04]  /*1590*/  LOP3.LUT R0, R0, 0x80000000, RZ, 0xc0, !PT ;  /* 0x8000000000007812 */ /* 0x000fc800078ec0ff */
[----:B------:R-:W-:Y:S01]  /*15a0*/  LOP3.LUT R0, R0, 0x7f800000, RZ, 0xfc, !PT ;  /* 0x7f80000000007812 */ /* 0x000fe200078efcff */
[----:B------:R-:W-:Y:S06]  /*15b0*/  BRA `(.L_x_47) ;  /* 0x0000000000047947 */ /* 0x000fec0003800000 */
.L_x_45:
[----:B------:R-:W-:-:S07]  /*15c0*/  LEA R0, R10, R0, 0x17 ;  /* 0x000000000a007211 */ /* 0x000fce00078eb8ff */
.L_x_47:
[----:B------:R-:W-:Y:S05]  /*15d0*/  BSYNC.RECONVERGENT B2 ;  /* 0x0000000000027941 */ /* 0x000fea0003800200 */
.L_x_44:
[----:B------:R-:W-:Y:S05]  /*15e0*/  BRA `(.L_x_48) ;  /* 0x0000000000207947 */ /* 0x000fea0003800000 */
.L_x_43:
[----:B------:R-:W-:-:S04]  /*15f0*/  LOP3.LUT R0, R10, 0x80000000, R3, 0x48, !PT ;  /* 0x800000000a007812 */ /* 0x000fc800078e4803 */
[----:B------:R-:W-:Y:S01]  /*1600*/  LOP3.LUT R0, R0, 0x7f800000, RZ, 0xfc, !PT ;  /* 0x7f80000000007812 */ /* 0x000fe200078efcff */
[----:B------:R-:W-:Y:S06]  /*1610*/  BRA `(.L_x_48) ;  /* 0x0000000000147947 */ /* 0x000fec0003800000 */
.L_x_42:
[----:B------:R-:W-:Y:S01]  /*1620*/  LOP3.LUT R0, R10, 0x80000000, R3, 0x48, !PT ;  /* 0x800000000a007812 */ /* 0x000fe200078e4803 */
[----:B------:R-:W-:Y:S06]  /*1630*/  BRA `(.L_x_48) ;  /* 0x00000000000c7947 */ /* 0x000fec0003800000 */
.L_x_41:
[----:B------:R-:W0:Y:S01]  /*1640*/  MUFU.RSQ R0, -QNAN ;  /* 0xffc0000000007908 */ /* 0x000e220000001400 */
[----:B------:R-:W-:Y:S05]  /*1650*/  BRA `(.L_x_48) ;  /* 0x0000000000047947 */ /* 0x000fea0003800000 */
.L_x_40:
[----:B------:R-:W-:-:S07]  /*1660*/  FADD.FTZ R0, R3, R0 ;  /* 0x0000000003007221 */ /* 0x000fce0000010000 */
.L_x_48:
[----:B------:R-:W-:Y:S05]  /*1670*/  BSYNC.RECONVERGENT B1 ;  /* 0x0000000000017941 */ /* 0x000fea0003800200 */
.L_x_38:
[----:B------:R-:W-:-:S04]  /*1680*/  IMAD.MOV.U32 R5, RZ, RZ, 0x0 ;  /* 0x00000000ff057424 */ /* 0x000fc800078e00ff */
[----:B0-----:R-:W-:Y:S05]  /*1690*/  RET.REL.NODEC R4 `(_Z14avgpool_kernelPfS_iiii) ;  /* 0xffffffe804587950 */ /* 0x001fea0003c3ffff */
.L_x_49:
        /* <DEDUP_REMOVED lines=14> */
.L_x_76:


//--------------------- .text._Z14maxpool_kernelPfS_iiii --------------------------
	.section	.text._Z14maxpool_kernelPfS_iiii,"ax",@progbits
	.align	128
        .global         _Z14maxpool_kernelPfS_iiii
        .type           _Z14maxpool_kernelPfS_iiii,@function
        .size           _Z14maxpool_kernelPfS_iiii,(.L_x_81 - _Z14maxpool_kernelPfS_iiii)
        .other          _Z14maxpool_kernelPfS_iiii,@"STO_CUDA_ENTRY STV_DEFAULT"
_Z14maxpool_kernelPfS_iiii:
.text._Z14maxpool_kernelPfS_iiii:
        /* <DEDUP_REMOVED lines=18> */
[----:B------:R-:W-:-:S04]  /*0120*/  IMAD.HI.U32 R0, R3, R4, RZ ;  /* 0x0000000403007227 */ /* 0x000fc800078e00ff */
[----:B------:R-:W-:-:S04]  /*0130*/  IMAD.MOV R0, RZ, RZ, -R0 ;  /* 0x000000ffff007224 */ /* 0x000fc800078e0a00 */
        /* <DEDUP_REMOVED lines=14> */
[----:B------:R-:W-:-:S04]  /*0220*/  IMAD.HI.U32 R3, R3, R0, RZ ;  /* 0x0000000003037227 */ /* 0x000fc800078e00ff */
[----:B------:R-:W-:-:S04]  /*0230*/  IMAD.MOV R3, RZ, RZ, -R3 ;  /* 0x000000ffff037224 */ /* 0x000fc800078e0a03 */
[C---:B------:R-:W-:Y:S02]  /*0240*/  IMAD R0, R9.reuse, R3, R0 ;  /* 0x0000000309007224 */ /* 0x040fe400078e0200 */
[----:B------:R-:W0:Y:S03]  /*0250*/  LDC.64 R2, c[0x0][0x390] ;  /* 0x0000e400ff027b82 */ /* 0x000e260000000a00 */
[----:B------:R-:W-:-:S13]  /*0260*/  ISETP.GT.U32.AND P1, PT, R9, R0, PT ;  /* 0x000000000900720c */ /* 0x000fda0003f24070 */
[----:B------:R-:W-:-:S05]  /*0270*/  @!P1 IMAD.IADD R0, R0, 0x1, -R9 ;  /* 0x0000000100009824 */ /* 0x000fca00078e0a09 */
[----:B------:R-:W-:Y:S01]  /*0280*/  ISETP.GT.U32.AND P1, PT, R9, R0, PT ;  /* 0x000000000900720c */ /* 0x000fe20003f24070 */
[----:B0-----:R-:W-:-:S12]  /*0290*/  IMAD.IADD R4, R8, 0x1, R3 ;  /* 0x0000000108047824 */ /* 0x001fd800078e0203 */
[----:B------:R-:W-:-:S04]  /*02a0*/  @!P1 IMAD.IADD R0, R0, 0x1, -R9 ;  /* 0x0000000100009824 */ /* 0x000fc800078e0a09 */
[----:B------:R-:W-:-:S05]  /*02b0*/  @!P2 IMAD.MOV R0, RZ, RZ, -R0 ;  /* 0x000000ffff00a224 */ /* 0x000fca00078e0a00 */
        /* <DEDUP_REMOVED lines=12> */
[C---:B------:R-:W-:Y:S01]  /*0380*/  LOP3.LUT R22, R3.reuse, 0xf, RZ, 0xc0, !PT ;  /* 0x0000000f03167812 */ /* 0x040fe200078ec0ff */
[----:B------:R-:W-:Y:S01]  /*0390*/  IMAD.MOV.U32 R14, RZ, RZ, RZ ;  /* 0x000000ffff0e7224 */ /* 0x000fe200078e00ff */
[C---:B------:R-:W-:Y:S01]  /*03a0*/  LOP3.LUT R9, R3.reuse, 0x7ffffff0, RZ, 0xc0, !PT ;  /* 0x7ffffff003097812 */ /* 0x040fe200078ec0ff */
[----:B------:R-:W-:Y:S01]  /*03b0*/  VIADD R4, R24, 0xffffffff ;  /* 0xffffffff18047836 */ /* 0x000fe20000000000 */
[----:B------:R-:W-:Y:S01]  /*03c0*/  IADD3 R0, PT, PT, R22, -0x1, RZ ;  /* 0xffffffff16007810 */ /* 0x000fe20007ffe0ff */
[----:B------:R-:W-:Y:S01]  /*03d0*/  UMOV UR4, URZ ;  /* 0x000000ff00047c82 */ /* 0x000fe20008000000 */
[----:B------:R-:W-:Y:S01]  /*03e0*/  LOP3.LUT R11, R3, 0x3, RZ, 0xc0, !PT ;  /* 0x00000003030b7812 */ /* 0x000fe200078ec0ff */
[----:B------:R-:W-:Y:S01]  /*03f0*/  IMAD.MOV R12, RZ, RZ, -R9 ;  /* 0x000000ffff0c7224 */ /* 0x000fe200078e0a09 */
[----:B------:R-:W-:-:S02]  /*0400*/  ISETP.GE.U32.AND P2, PT, R0, 0x7, PT ;  /* 0x000000070000780c */ /* 0x000fc40003f46070 */
[----:B------:R-:W-:Y:S01]  /*0410*/  ISETP.GE.U32.AND P1, PT, R4, 0x3, PT ;  /* 0x000000030400780c */ /* 0x000fe20003f26070 */
[----:B-1----:R-:W-:-:S04]  /*0420*/  UIADD3 UR5, UP0, UPT, UR6, 0x20, URZ ;  /* 0x0000002006057890 */ /* 0x002fc8000ff1e0ff */
[----:B------:R-:W-:-:S12]  /*0430*/  UIADD3.X UR6, UPT, UPT, URZ, UR7, URZ, UP0, !UPT ;  /* 0x00000007ff067290 */ /* 0x000fd800087fe4ff */
.L_x_56:
        /* <DEDUP_REMOVED lines=8> */
[----:B------:R-:W-:Y:S02]  /*04c0*/  IMAD.MOV.U32 R15, RZ, RZ, R13 ;  /* 0x000000ffff0f7224 */ /* 0x000fe400078e000d */
[----:B------:R-:W-:-:S07]  /*04d0*/  IMAD.MOV.U32 R0, RZ, RZ, R12 ;  /* 0x000000ffff007224 */ /* 0x000fce00078e000c */
.L_x_52:
[----:B------:R-:W-:Y:S02]  /*04e0*/  IMAD.U32 R4, RZ, RZ, UR5 ;  /* 0x00000005ff047e24 */ /* 0x000fe4000f8e00ff */
[----:B------:R-:W-:Y:S02]  /*04f0*/  IMAD.U32 R5, RZ, RZ, UR6 ;  /* 0x00000006ff057e24 */ /* 0x000fe4000f8e00ff */
[----:B------:R-:W-:-:S05]  /*0500*/  IMAD.WIDE R4, R15, 0x4, R4 ;  /* 0x000000040f047825 */ /* 0x000fca00078e0204 */
[----:B0-----:R-:W2:Y:S04]  /*0510*/  LDG.E R21, desc[UR8][R4.64+-0x20] ;  /* 0xffffe00804157981 */ /* 0x001ea8000c1e1900 */
        /* <DEDUP_REMOVED lines=8> */
[----:B------:R-:W5:Y:S01]  /*05a0*/  LDG.E R27, desc[UR8][R4.64+0x1c] ;  /* 0x00001c08041b7981 */ /* 0x000f62000c1e1900 */
[----:B--2---:R-:W-:-:S03]  /*05b0*/  FMNMX3 R20, R14, R21, R20, !PT ;  /* 0x000000150e147276 */ /* 0x004fc60007800014 */
[----:B------:R-:W2:Y:S04]  /*05c0*/  LDG.E R14, desc[UR8][R4.64] ;  /* 0x00000008040e7981 */ /* 0x000ea8000c1e1900 */
[----:B------:R-:W2:Y:S01]  /*05d0*/  LDG.E R21, desc[UR8][R4.64+0x4] ;  /* 0x0000040804157981 */ /* 0x000ea2000c1e1900 */
[----:B---3--:R-:W-:-:S03]  /*05e0*/  FMNMX3 R25, R20, R23, R25, !PT ;  /* 0x0000001714197276 */ /* 0x008fc60007800019 */
[----:B------:R-:W3:Y:S04]  /*05f0*/  LDG.E R23, desc[UR8][R4.64+0x8] ;  /* 0x0000080804177981 */ /* 0x000ee8000c1e1900 */
[----:B------:R-:W3:Y:S01]  /*0600*/  LDG.E R20, desc[UR8][R4.64+0xc] ;  /* 0x00000c0804147981 */ /* 0x000ee2000c1e1900 */
[----:B----4-:R-:W-:-:S03]  /*0610*/  FMNMX3 R25, R25, R18, R19, !PT ;  /* 0x0000001219197276 */ /* 0x010fc60007800013 */
[----:B------:R-:W4:Y:S04]  /*0620*/  LDG.E R19, desc[UR8][R4.64+0x14] ;  /* 0x0000140804137981 */ /* 0x000f28000c1e1900 */
[----:B------:R-:W4:Y:S01]  /*0630*/  LDG.E R18, desc[UR8][R4.64+0x18] ;  /* 0x0000180804127981 */ /* 0x000f22000c1e1900 */
[----:B------:R-:W-:Y:S01]  /*0640*/  VIADD R0, R0, 0x10 ;  /* 0x0000001000007836 */ /* 0x000fe20000000000 */
[----:B-----5:R-:W-:-:S04]  /*0650*/  FMNMX3 R16, R25, R16, R17, !PT ;  /* 0x0000001019107276 */ /* 0x020fc80007800011 */
[----:B------:R-:W-:Y:S02]  /*0660*/  ISETP.NE.AND P3, PT, R0, RZ, PT ;  /* 0x000000ff0000720c */ /* 0x000fe40003f65270 */
[----:B------:R-:W-:Y:S02]  /*0670*/  IADD3 R15, PT, PT, R15, 0x10, RZ ;  /* 0x000000100f0f7810 */ /* 0x000fe40007ffe0ff */
[----:B--2---:R-:W-:-:S04]  /*0680*/  FMNMX3 R14, R16, R14, R21, !PT ;  /* 0x0000000e100e7276 */ /* 0x004fc80007800015 */
[----:B---3--:R-:W-:-:S04]  /*0690*/  FMNMX3 R14, R14, R23, R20, !PT ;  /* 0x000000170e0e7276 */ /* 0x008fc80007800014 */
[----:B----4-:R-:W-:-:S04]  /*06a0*/  FMNMX3 R19, R14, R26, R19, !PT ;  /* 0x0000001a0e137276 */ /* 0x010fc80007800013 */
[----:B------:R-:W-:Y:S01]  /*06b0*/  FMNMX3 R14, R19, R18, R27, !PT ;  /* 0x00000012130e7276 */ /* 0x000fe2000780001b */
[----:B------:R-:W-:Y:S06]  /*06c0*/  @P3 BRA `(.L_x_52) ;  /* 0xfffffffc00843947 */ /* 0x000fec000383ffff */
[----:B------:R-:W-:-:S07]  /*06d0*/  IMAD.MOV.U32 R0, RZ, RZ, R9 ;  /* 0x000000ffff007224 */ /* 0x000fce00078e0009 */
.L_x_51:
        /* <DEDUP_REMOVED lines=8> */
[----:B------:R-:W2:Y:S04]  /*0760*/  LDG.E R16, desc[UR8][R4.64+0x4] ;  /* 0x0000040804107981 */ /* 0x000ea8000c1e1900 */
[----:B------:R-:W3:Y:S04]  /*0770*/  LDG.E R18, desc[UR8][R4.64+0x8] ;  /* 0x0000080804127981 */ /* 0x000ee8000c1e1900 */
[----:B------:R-:W3:Y:S04]  /*0780*/  LDG.E R17, desc[UR8][R4.64+0xc] ;  /* 0x00000c0804117981 */ /* 0x000ee8000c1e1900 */
[----:B------:R-:W4:Y:S04]  /*0790*/  LDG.E R20, desc[UR8][R4.64+0x10] ;  /* 0x0000100804147981 */ /* 0x000f28000c1e1900 */
[----:B------:R-:W4:Y:S04]  /*07a0*/  LDG.E R19, desc[UR8][R4.64+0x14] ;  /* 0x0000140804137981 */ /* 0x000f28000c1e1900 */
[----:B------:R-:W5:Y:S04]  /*07b0*/  LDG.E R26, desc[UR8][R4.64+0x18] ;  /* 0x00001808041a7981 */ /* 0x000f68000c1e1900 */
[----:B------:R-:W5:Y:S01]  /*07c0*/  LDG.E R21, desc[UR8][R4.64+0x1c] ;  /* 0x00001c0804157981 */ /* 0x000f62000c1e1900 */
[----:B------:R-:W-:Y:S01]  /*07d0*/  VIADD R0, R0, 0x8 ;  /* 0x0000000800007836 */ /* 0x000fe20000000000 */
[----:B--2---:R-:W-:-:S04]  /*07e0*/  FMNMX3 R15, R14, R15, R16, !PT ;  /* 0x0000000f0e0f7276 */ /* 0x004fc80007800010 */
[----:B---3--:R-:W-:-:S04]  /*07f0*/  FMNMX3 R15, R15, R18, R17, !PT ;  /* 0x000000120f0f7276 */ /* 0x008fc80007800011 */
[----:B----4-:R-:W-:-:S04]  /*0800*/  FMNMX3 R15, R15, R20, R19, !PT ;  /* 0x000000140f0f7276 */ /* 0x010fc80007800013 */
[----:B-----5:R-:W-:-:S07]  /*0810*/  FMNMX3 R14, R15, R26, R21, !PT ;  /* 0x0000001a0f0e7276 */ /* 0x020fce0007800015 */
.L_x_54:
        /* <DEDUP_REMOVED lines=9> */
[----:B------:R-:W3:Y:S01]  /*08b0*/  LDG.E R18, desc[UR8][R4.64+0xc] ;  /* 0x00000c0804127981 */ /* 0x000ee2000c1e1900 */
[----:B------:R-:W-:Y:S01]  /*08c0*/  VIADD R0, R0, 0x4 ;  /* 0x0000000400007836 */ /* 0x000fe20000000000 */
[----:B--2---:R-:W-:-:S04]  /*08d0*/  FMNMX3 R14, R14, R15, R16, !PT ;  /* 0x0000000f0e0e7276 */ /* 0x004fc80007800010 */
[----:B---3--:R-:W-:-:S07]  /*08e0*/  FMNMX3 R14, R14, R17, R18, !PT ;  /* 0x000000110e0e7276 */ /* 0x008fce0007800012 */
.L_x_55:
[----:B------:R-:W-:Y:S05]  /*08f0*/  @!P3 BRA `(.L_x_53) ;  /* 0x000000000030b947 */ /* 0x000fea0003800000 */
[----:B------:R-:W1:Y:S01]  /*0900*/  LDC.64 R4, c[0x0][0x380] ;  /* 0x0000e000ff047b82 */ /* 0x000e620000000a00 */
[----:B------:R-:W-:-:S04]  /*0910*/  IMAD.IADD R13, R13, 0x1, R0 ;  /* 0x000000010d0d7824 */ /* 0x000fc800078e0200 */
[----:B-1----:R-:W-:-:S05]  /*0920*/  IMAD.WIDE R4, R13, 0x4, R4 ;  /* 0x000000040d047825 */ /* 0x002fca00078e0204 */
[----:B0-----:R-:W2:Y:S01]  /*0930*/  LDG.E R13, desc[UR8][R4.64] ;  /* 0x00000008040d7981 */ /* 0x001ea2000c1e1900 */
[----:B------:R-:W-:Y:S02]  /*0940*/  ISETP.NE.AND P3, PT, R11, 0x1, PT ;  /* 0x000000010b00780c */ /* 0x000fe40003f65270 */
[----:B--2---:R-:W-:-:S11]  /*0950*/  FMNMX R14, R14, R13, !PT ;  /* 0x0000000d0e0e7209 */ /* 0x004fd60007800000 */
[----:B------:R-:W-:Y:S05]  /*0960*/  @!P3 BRA `(.L_x_53) ;  /* 0x000000000014b947 */ /* 0x000fea0003800000 */
[----:B------:R-:W-:Y:S01]  /*0970*/  ISETP.NE.AND P3, PT, R11, 0x2, PT ;  /* 0x000000020b00780c */ /* 0x000fe20003f65270 */
[----:B------:R-:W2:-:S12]  /*0980*/  LDG.E R13, desc[UR8][R4.64+0x4] ;  /* 0x00000408040d7981 */ /* 0x000e98000c1e1900 */
[----:B------:R-:W3:Y:S01]  /*0990*/  @P3 LDG.E R15, desc[UR8][R4.64+0x8] ;  /* 0x00000808040f3981 */ /* 0x000ee2000c1e1900 */
[----:B--2---:R-:W-:-:S04]  /*09a0*/  FMNMX R14, R14, R13, !PT ;  /* 0x0000000d0e0e7209 */ /* 0x004fc80007800000 */
[----:B---3--:R-:W-:-:S07]  /*09b0*/  @P3 FMNMX R14, R14, R15, !PT ;  /* 0x0000000f0e0e3209 */ /* 0x008fce0007800000 */
.L_x_53:
[----:B------:R-:W-:Y:S05]  /*09c0*/  @P0 BRA `(.L_x_56) ;  /* 0xfffffff8009c0947 */ /* 0x000fea000383ffff */
.L_x_50:
[----:B------:R-:W1:Y:S01]  /*09d0*/  LDC R5, c[0x0][0x398] ;  /* 0x0000e600ff057b82 */ /* 0x000e620000000800 */
[----:B------:R-:W-:Y:S01]  /*09e0*/  IMAD.IADD R2, R2, 0x1, -R3 ;  /* 0x0000000102027824 */ /* 0x000fe200078e0a03 */
[----:B------:R-:W-:Y:S02]  /*09f0*/  IABS R13, R8 ;  /* 0x00000008000d7213 */ /* 0x000fe40000000000 */
[-C--:B-1----:R-:W-:Y:S02]  /*0a00*/  IABS R0, R5.reuse ;  /* 0x0000000500007213 */ /* 0x082fe40000000000 */
[----:B------:R-:W-:Y:S02]  /*0a10*/  LOP3.LUT R8, R8, R5, RZ, 0x3c, !PT ;  /* 0x0000000508087212 */ /* 0x000fe400078e3cff */
[----:B------:R-:W1:Y:S08]  /*0a20*/  I2F.RP R4, R0 ;  /* 0x0000000000047306 */ /* 0x000e700000209400 */
[----:B-1----:R-:W1:Y:S02]  /*0a30*/  MUFU.RCP R4, R4 ;  /* 0x0000000400047308 */ /* 0x002e640000001000 */
[----:B-1----:R-:W-:-:S06]  /*0a40*/  VIADD R10, R4, 0xffffffe ;  /* 0x0ffffffe040a7836 */ /* 0x002fcc0000000000 */
[----:B------:R1:W2:Y:S02]  /*0a50*/  F2I.FTZ.U32.TRUNC.NTZ R11, R10 ;  /* 0x0000000a000b7305 */ /* 0x0002a4000021f000 */
[----:B-1----:R-:W-:Y:S02]  /*0a60*/  IMAD.MOV.U32 R10, RZ, RZ, RZ ;  /* 0x000000ffff0a7224 */ /* 0x002fe400078e00ff */
[----:B--2---:R-:W-:-:S04]  /*0a70*/  IMAD.MOV R9, RZ, RZ, -R11 ;  /* 0x000000ffff097224 */ /* 0x004fc800078e0a0b */
[----:B------:R-:W-:Y:S01]  /*0a80*/  IMAD R3, R9, R0, RZ ;  /* 0x0000000009037224 */ /* 0x000fe200078e02ff */
[----:B------:R-:W-:Y:S02]  /*0a90*/  IABS R9, R2 ;  /* 0x0000000200097213 */ /* 0x000fe40000000000 */
[----:B------:R-:W-:Y:S01]  /*0aa0*/  LOP3.LUT R2, R2, R5, RZ, 0x3c, !PT ;  /* 0x0000000502027212 */ /* 0x000fe200078e3cff */
[----:B------:R-:W-:Y:S01]  /*0ab0*/  IMAD.HI.U32 R12, R11, R3, R10 ;  /* 0x000000030b0c7227 */ /* 0x000fe200078e000a */
[----:B------:R-:W-:Y:S02]  /*0ac0*/  IABS R11, R6 ;  /* 0x00000006000b7213 */ /* 0x000fe40000000000 */
[----:B------:R-:W-:Y:S02]  /*0ad0*/  ISETP.GE.AND P3, PT, R2, RZ, PT ;  /* 0x000000ff0200720c */ /* 0x000fe40003f66270 */
[----:B------:R-:W-:Y:S01]  /*0ae0*/  LOP3.LUT R6, R6, R5, RZ, 0x3c, !PT ;  /* 0x0000000506067212 */ /* 0x000fe200078e3cff */
[----:B------:R-:W-:-:S04]  /*0af0*/  IMAD.HI.U32 R3, R12, R9, RZ ;  /* 0x000000090c037227 */ /* 0x000fc800078e00ff */
[----:B------:R-:W-:Y:S01]  /*0b00*/  IMAD.HI.U32 R10, R12, R11, RZ ;  /* 0x0000000b0c0a7227 */ /* 0x000fe200078e00ff */
[----:B------:R-:W-:-:S03]  /*0b10*/  IADD3 R4, PT, PT, -R3, RZ, RZ ;  /* 0x000000ff03047210 */ /* 0x000fc60007ffe1ff */
[----:B------:R-:W-:-:S04]  /*0b20*/  IMAD.HI.U32 R12, R12, R13, RZ ;  /* 0x0000000d0c0c7227 */ /* 0x000fc800078e00ff */
[----:B------:R-:W-:Y:S02]  /*0b30*/  IMAD R9, R0, R4, R9 ;  /* 0x0000000400097224 */ /* 0x000fe400078e0209 */
[----:B------:R-:W-:-:S03]  /*0b40*/  IMAD.MOV R4, RZ, RZ, -R10 ;  /* 0x000000ffff047224 */ /* 0x000fc600078e0a0a */
[C---:B------:R-:W-:Y:S01]  /*0b50*/  ISETP.GT.U32.AND P4, PT, R0.reuse, R9, PT ;  /* 0x000000090000720c */ /* 0x040fe20003f84070 */
[----:B------:R-:W-:Y:S02]  /*0b60*/  IMAD R11, R0, R4, R11 ;  /* 0x00000004000b7224 */ /* 0x000fe400078e020b */
[----:B------:R-:W-:-:S03]  /*0b70*/  IMAD.MOV R4, RZ, RZ, -R12 ;  /* 0x000000ffff047224 */ /* 0x000fc600078e0a0c */
[C---:B------:R-:W-:Y:S01]  /*0b80*/  ISETP.GT.U32.AND P1, PT, R0.reuse, R11, PT ;  /* 0x0000000b0000720c */ /* 0x040fe20003f24070 */
[----:B------:R-:W-:-:S05]  /*0b90*/  IMAD R13, R0, R4, R13 ;  /* 0x00000004000d7224 */ /* 0x000fca00078e020d */
[----:B------:R-:W-:Y:S01]  /*0ba0*/  ISETP.GT.U32.AND P0, PT, R0, R13, PT ;  /* 0x0000000d0000720c */ /* 0x000fe20003f04070 */
[--C-:B------:R-:W-:Y:S02]  /*0bb0*/  @!P4 IMAD.IADD R9, R9, 0x1, -R0.reuse ;  /* 0x000000010909c824 */ /* 0x100fe400078e0a00 */
[----:B------:R-:W-:Y:S01]  /*0bc0*/  @!P4 VIADD R3, R3, 0x1 ;  /* 0x000000010303c836 */ /* 0x000fe20000000000 */
[----:B------:R-:W-:Y:S02]  /*0bd0*/  ISETP.GE.AND P4, PT, R6, RZ, PT ;  /* 0x000000ff0600720c */ /* 0x000fe40003f86270 */
[----:B------:R-:W-:Y:S01]  /*0be0*/  ISETP.GE.U32.AND P5, PT, R9, R0, PT ;  /* 0x000000000900720c */ /* 0x000fe20003fa6070 */
[----:B------:R-:W-:Y:S01]  /*0bf0*/  @!P1 IMAD.IADD R11, R11, 0x1, -R0 ;  /* 0x000000010b0b9824 */ /* 0x000fe200078e0a00 */
[----:B------:R-:W-:Y:S01]  /*0c00*/  LOP3.LUT R9, RZ, R5, RZ, 0x33, !PT ;  /* 0x00000005ff097212 */ /* 0x000fe200078e33ff */
[----:B------:R-:W-:Y:S01]  /*0c10*/  @!P1 VIADD R10, R10, 0x1 ;  /* 0x000000010a0a9836 */ /* 0x000fe20000000000 */
[----:B------:R-:W-:-:S02]  /*0c20*/  ISETP.NE.AND P1, PT, R5, RZ, PT ;  /* 0x000000ff0500720c */ /* 0x000fc40003f25270 */
[----:B------:R-:W-:Y:S01]  /*0c30*/  ISETP.GE.U32.AND P2, PT, R11, R0, PT ;  /* 0x000000000b00720c */ /* 0x000fe20003f46070 */
[----:B------:R-:W-:Y:S02]  /*0c40*/  @!P0 IMAD.IADD R13, R13, 0x1, -R0 ;  /* 0x000000010d0d8824 */ /* 0x000fe400078e0a00 */
[----:B------:R-:W-:-:S04]  /*0c50*/  @!P0 VIADD R12, R12, 0x1 ;  /* 0x000000010c0c8836 */ /* 0x000fc80000000000 */
[----:B------:R-:W-:Y:S01]  /*0c60*/  @P5 VIADD R3, R3, 0x1 ;  /* 0x0000000103035836 */ /* 0x000fe20000000000 */
[----:B------:R-:W-:-:S04]  /*0c70*/  ISETP.GE.U32.AND P5, PT, R13, R0, PT ;  /* 0x000000000d00720c */ /* 0x000fc80003fa6070 */
[----:B------:R-:W-:Y:S01]  /*0c80*/  @!P3 IADD3 R3, PT, PT, -R3, RZ, RZ ;  /* 0x000000ff0303b210 */ /* 0x000fe20007ffe1ff */
[----:B------:R-:W-:Y:S01]  /*0c90*/  @P2 VIADD R10, R10, 0x1 ;  /* 0x000000010a0a2836 */ /* 0x000fe20000000000 */
[----:B------:R-:W-:Y:S02]  /*0ca0*/  ISETP.GE.AND P2, PT, R8, RZ, PT ;  /* 0x000000ff0800720c */ /* 0x000fe40003f46270 */
[----:B------:R-:W-:Y:S01]  /*0cb0*/  SEL R5, R9, R3, !P1 ;  /* 0x0000000309057207 */ /* 0x000fe20004800000 */
[----:B------:R-:W-:Y:S01]  /*0cc0*/  IMAD.MOV.U32 R0, RZ, RZ, R10 ;  /* 0x000000ffff007224 */ /* 0x000fe200078e000a */
[----:B------:R-:W1:Y:S03]  /*0cd0*/  LDC.64 R2, c[0x0][0x388] ;  /* 0x0000e200ff027b82 */ /* 0x000e660000000a00 */
[----:B------:R-:W-:Y:S02]  /*0ce0*/  @!P4 IMAD.MOV R0, RZ, RZ, -R0 ;  /* 0x000000ffff00c224 */ /* 0x000fe400078e0a00 */
[----:B------:R-:W-:-:S02]  /*0cf0*/  @P5 VIADD R12, R12, 0x1 ;  /* 0x000000010c0c5836 */ /* 0x000fc40000000000 */
[----:B------:R-:W-:Y:S01]  /*0d00*/  IMAD R7, R5, R7, R7 ;  /* 0x0000000705077224 */ /* 0x000fe200078e0207 */
[----:B------:R-:W-:Y:S01]  /*0d10*/  SEL R0, R9, R0, !P1 ;  /* 0x0000000009007207 */ /* 0x000fe20004800000 */
[----:B------:R-:W-:-:S04]  /*0d20*/  IMAD.MOV.U32 R4, RZ, RZ, R12 ;  /* 0x000000ffff047224 */ /* 0x000fc800078e000c */
[----:B------:R-:W-:Y:S02]  /*0d30*/  @!P2 IMAD.MOV R4, RZ, RZ, -R4 ;  /* 0x000000ffff04a224 */ /* 0x000fe400078e0a04 */
[----:B------:R-:W-:-:S03]  /*0d40*/  IMAD.IADD R0, R7, 0x1, R0 ;  /* 0x0000000107007824 */ /* 0x000fc600078e0200 */
[----:B------:R-:W-:Y:S01]  /*0d50*/  SEL R4, R9, R4, !P1 ;  /* 0x0000000409047207 */ /* 0x000fe20004800000 */
[----:B------:R-:W-:-:S04]  /*0d60*/  IMAD R5, R5, R0, R0 ;  /* 0x0000000005057224 */ /* 0x000fc800078e0200 */
[----:B------:R-:W-:-:S04]  /*0d70*/  IMAD.IADD R5, R5, 0x1, R4 ;  /* 0x0000000105057824 */ /* 0x000fc800078e0204 */
[----:B-1----:R-:W-:-:S05]  /*0d80*/  IMAD.WIDE R2, R5, 0x4, R2 ;  /* 0x0000000405027825 */ /* 0x002fca00078e0202 */
[----:B0-----:R-:W-:Y:S01]  /*0d90*/  STG.E desc[UR8][R2.64], R14 ;  /* 0x0000000e02007986 */ /* 0x001fe2000c101908 */
[----:B------:R-:W-:Y:S05]  /*0da0*/  EXIT ;  /* 0x000000000000794d */ /* 0x000fea0003800000 */
.L_x_57:
        /* <DEDUP_REMOVED lines=13> */
.L_x_81:


//--------------------- .text._Z14conv_kernel_p2PfS_iiiS_ --------------------------
	.section	.text._Z14conv_kernel_p2PfS_iiiS_,"ax",@progbits
	.align	128
        .global         _Z14conv_kernel_p2PfS_iiiS_
        .type           _Z14conv_kernel_p2PfS_iiiS_,@function
        .size           _Z14conv_kernel_p2PfS_iiiS_,(.L_x_82 - _Z14conv_kernel_p2PfS_iiiS_)
        .other          _Z14conv_kernel_p2PfS_iiiS_,@"STO_CUDA_ENTRY STV_DEFAULT"
_Z14conv_kernel_p2PfS_iiiS_:
.text._Z14conv_kernel_p2PfS_iiiS_:
[----:B------:R-:W-:Y:S01]  /*0000*/  LDC R1, c[0x0][0x37c] ;  /* 0x0000df00ff017b82 */ /* 0x000fe20000000800 */
[----:B------:R-:W0:Y:S01]  /*0010*/  S2R R5, SR_TID.X ;  /* 0x0000000000057919 */ /* 0x000e220000002100 */
[----:B------:R-:W0:Y:S01]  /*0020*/  LDCU UR11, c[0x0][0x398] ;  /* 0x00007300ff0b77ac */ /* 0x000e220008000800 */
[----:B------:R-:W1:Y:S01]  /*0030*/  S2R R4, SR_CTAID.X ;  /* 0x0000000000047919 */ /* 0x000e620000002500 */
[----:B------:R-:W1:Y:S01]  /*0040*/  LDCU UR14, c[0x0][0x390] ;  /* 0x00007200ff0e77ac */ /* 0x000e620008000800 */
[----:B------:R-:W2:Y:S01]  /*0050*/  S2R R6, SR_TID.Y ;  /* 0x0000000000067919 */ /* 0x000ea20000002200 */
[----:B0-----:R-:W-:-:S04]  /*0060*/  ISETP.GE.AND P0, PT, R5, UR11, PT ;  /* 0x0000000b05007c0c */ /* 0x001fc8000bf06270 */
[----:B-1----:R-:W-:-:S04]  /*0070*/  ISETP.GE.OR P0, PT, R4, UR14, P0 ;  /* 0x0000000e04007c0c */ /* 0x002fc80008706670 */
[----:B--2---:R-:W-:-:S13]  /*0080*/  ISETP.GE.OR P0, PT, R6, UR11, P0 ;  /* 0x0000000b06007c0c */ /* 0x004fda0008706670 */
[----:B------:R-:W-:Y:S05]  /*0090*/  @P0 EXIT ;  /* 0x000000000000094d */ /* 0x000fea0003800000 */
[----:B------:R-:W0:Y:S01]  /*00a0*/  LDCU UR7, c[0x0][0x394] ;  /* 0x00007280ff0777ac */ /* 0x000e220008000800 */
[----:B------:R-:W-:Y:S01]  /*00b0*/  HFMA2 R0, -RZ, RZ, 0, 0 ;  /* 0x00000000ff007431 */ /* 0x000fe200000001ff */
[----:B------:R-:W1:Y:S01]  /*00c0*/  LDCU.64 UR12, c[0x0][0x358] ;  /* 0x00006b00ff0c77ac */ /* 0x000e620008000a00 */
[----:B0-----:R-:W-:-:S09]  /*00d0*/  UISETP.GE.AND UP0, UPT, UR7, 0x1, UPT ;  /* 0x000000010700788c */ /* 0x001fd2000bf06270 */
[----:B-1----:R-:W-:Y:S05]  /*00e0*/  BRA.U !UP0, `(.L_x_58) ;  /* 0x0000000508b07547 */ /* 0x002fea000b800000 */
[----:B------:R-:W-:Y:S01]  /*00f0*/  UISETP.GE.U32.AND UP1, UPT, UR7, 0x10, UPT ;  /* 0x000000100700788c */ /* 0x000fe2000bf26070 */
[----:B------:R-:W-:Y:S01]  /*0100*/  IMAD R3, R5, UR11, R6 ;  /* 0x0000000b05037c24 */ /* 0x000fe2000f8e0206 */
[----:B------:R-:W-:Y:S01]  /*0110*/  ULOP3.LUT UR10, UR7, 0xf, URZ, 0xc0, !UPT ;  /* 0x0000000f070a7892 */ /* 0x000fe2000f8ec0ff */
[----:B------:R-:W-:Y:S01]  /*0120*/  MOV R0, RZ ;  /* 0x000000ff00007202 */ /* 0x000fe20000000f00 */
[----:B------:R-:W-:Y:S01]  /*0130*/  UMOV UR4, URZ ;  /* 0x000000ff00047c82 */ /* 0x000fe20008000000 */
[----:B------:R-:W-:Y:S01]  /*0140*/  IMAD R3, R3, UR14, R4 ;  /* 0x0000000e03037c24 */ /* 0x000fe2000f8e0204 */
[----:B------:R-:W-:-:S03]  /*0150*/  UISETP.NE.AND UP0, UPT, UR10, URZ, UPT ;  /* 0x000000ff0a00728c */ /* 0x000fc6000bf05270 */
[----:B------:R-:W-:Y:S01]  /*0160*/  IMAD R7, R3, UR7, RZ ;  /* 0x0000000703077c24 */ /* 0x000fe2000f8e02ff */
[----:B------:R-:W-:Y:S07]  /*0170*/  BRA.U !UP1, `(.L_x_59) ;  /* 0x0000000109b87547 */ /* 0x000fee000b800000 */
[----:B------:R-:W0:Y:S01]  /*0180*/  LDCU.64 UR8, c[0x0][0x380] ;  /* 0x00007000ff0877ac */ /* 0x000e220008000a00 */
[----:B------:R-:W-:Y:S02]  /*0190*/  MOV R0, RZ ;  /* 0x000000ff00007202 */ /* 0x000fe40000000f00 */
[----:B------:R-:W-:Y:S01]  /*01a0*/  MOV R8, R7 ;  /* 0x0000000700087202 */ /* 0x000fe20000000f00 */
[----:B------:R-:W-:Y:S02]  /*01b0*/  ULOP3.LUT UR4, UR7, 0x7ffffff0, URZ, 0xc0, !UPT ;  /* 0x7ffffff007047892 */ /* 0x000fe4000f8ec0ff */
[----:B0-----:R-:W-:Y:S02]  /*01c0*/  UIADD3 UR5, UP1, UPT, UR8, 0x20, URZ ;  /* 0x0000002008057890 */ /* 0x001fe4000ff3e0ff */
[----:B------:R-:W-:Y:S02]  /*01d0*/  UIADD3 UR8, UPT, UPT, -UR4, URZ, URZ ;  /* 0x000000ff04087290 */ /* 0x000fe4000fffe1ff */
[----:B------:R-:W-:-:S12]  /*01e0*/  UIADD3.X UR6, UPT, UPT, URZ, UR9, URZ, UP1, !UPT ;  /* 0x00000009ff067290 */ /* 0x000fd80008ffe4ff */
.L_x_60:
[----:B------:R-:W-:Y:S02]  /*01f0*/  MOV R2, UR5 ;  /* 0x0000000500027c02 */ /* 0x000fe40008000f00 */
[----:B------:R-:W-:-:S03]  /*0200*/  MOV R3, UR6 ;  /* 0x0000000600037c02 */ /* 0x000fc60008000f00 */
[----:B------:R-:W-:-:S05]  /*0210*/  IMAD.WIDE R2, R8, 0x4, R2 ;  /* 0x0000000408027825 */ /* 0x000fca00078e0202 */
[----:B------:R-:W2:Y:S04]  /*0220*/  LDG.E R19, desc[UR12][R2.64+-0x20] ;  /* 0xffffe00c02137981 */ /* 0x000ea8000c1e1900 */
[----:B------:R-:W3:Y:S04]  /*0230*/  LDG.E R20, desc[UR12][R2.64+-0x1c] ;  /* 0xffffe40c02147981 */ /* 0x000ee8000c1e1900 */
        /* <DEDUP_REMOVED lines=14> */
[----:B------:R-:W-:Y:S01]  /*0320*/  UIADD3 UR8, UPT, UPT, UR8, 0x10, URZ ;  /* 0x0000001008087890 */ /* 0x000fe2000fffe0ff */
[----:B------:R-:W-:-:S03]  /*0330*/  IADD3 R8, PT, PT, R8, 0x10, RZ ;  /* 0x0000001008087810 */ /* 0x000fc60007ffe0ff */
[----:B------:R-:W-:Y:S01]  /*0340*/  UISETP.NE.AND UP1, UPT, UR8, URZ, UPT ;  /* 0x000000ff0800728c */ /* 0x000fe2000bf25270 */
[----:B--2---:R-:W-:-:S04]  /*0350*/  FADD R19, R19, R0 ;  /* 0x0000000013137221 */ /* 0x004fc80000000000 */
[----:B---3--:R-:W-:-:S04]  /*0360*/  FADD R19, R19, R20 ;  /* 0x0000001413137221 */ /* 0x008fc80000000000 */
[----:B----4-:R-:W-:-:S04]  /*0370*/  FADD R19, R19, R22 ;  /* 0x0000001613137221 */ /* 0x010fc80000000000 */
[----:B-----5:R-:W-:-:S04]  /*0380*/  FADD R19, R19, R24 ;  /* 0x0000001813137221 */ /* 0x020fc80000000000 */
[----:B------:R-:W-:-:S04]  /*0390*/  FADD R19, R19, R26 ;  /* 0x0000001a13137221 */ /* 0x000fc80000000000 */
        /* <DEDUP_REMOVED lines=10> */
[----:B------:R-:W-:Y:S01]  /*0440*/  FADD R0, R9, R18 ;  /* 0x0000001209007221 */ /* 0x000fe20000000000 */
[----:B------:R-:W-:Y:S06]  /*0450*/  BRA.U UP1, `(.L_x_60) ;  /* 0xfffffffd01647547 */ /* 0x000fec000b83ffff */
.L_x_59:
[----:B------:R-:W-:Y:S05]  /*0460*/  BRA.U !UP0, `(.L_x_58) ;  /* 0x0000000108d07547 */ /* 0x000fea000b800000 */
[----:B------:R-:W-:Y:S02]  /*0470*/  UISETP.GE.U32.AND UP0, UPT, UR10, 0x8, UPT ;  /* 0x000000080a00788c */ /* 0x000fe4000bf06070 */
[----:B------:R-:W-:-:S04]  /*0480*/  ULOP3.LUT UR6, UR7, 0x7, URZ, 0xc0, !UPT ;  /* 0x0000000707067892 */ /* 0x000fc8000f8ec0ff */
[----:B------:R-:W-:-:S03]  /*0490*/  UISETP.NE.AND UP1, UPT, UR6, URZ, UPT ;  /* 0x000000ff0600728c */ /* 0x000fc6000bf25270 */
[----:B------:R-:W-:Y:S08]  /*04a0*/  BRA.U !UP0, `(.L_x_61) ;  /* 0x0000000108507547 */ /* 0x000ff0000b800000 */
[----:B------:R-:W0:Y:S01]  /*04b0*/  LDC.64 R2, c[0x0][0x380] ;  /* 0x0000e000ff027b82 */ /* 0x000e220000000a00 */
[----:B------:R-:W-:-:S05]  /*04c0*/  IADD3 R9, PT, PT, R7, UR4, RZ ;  /* 0x0000000407097c10 */ /* 0x000fca000fffe0ff */
[----:B0-----:R-:W-:-:S05]  /*04d0*/  IMAD.WIDE R2, R9, 0x4, R2 ;  /* 0x0000000409027825 */ /* 0x001fca00078e0202 */
[----:B------:R-:W2:Y:S04]  /*04e0*/  LDG.E R9, desc[UR12][R2.64] ;  /* 0x0000000c02097981 */ /* 0x000ea8000c1e1900 */
[----:B------:R-:W3:Y:S04]  /*04f0*/  LDG.E R8, desc[UR12][R2.64+0x4] ;  /* 0x0000040c02087981 */ /* 0x000ee8000c1e1900 */
[----:B------:R-:W4:Y:S04]  /*0500*/  LDG.E R11, desc[UR12][R2.64+0x8] ;  /* 0x0000080c020b7981 */ /* 0x000f28000c1e1900 */
[----:B------:R-:W5:Y:S04]  /*0510*/  LDG.E R13, desc[UR12][R2.64+0xc] ;  /* 0x00000c0c020d7981 */ /* 0x000f68000c1e1900 */
[----:B------:R-:W5:Y:S04]  /*0520*/  LDG.E R15, desc[UR12][R2.64+0x10] ;  /* 0x0000100c020f7981 */ /* 0x000f68000c1e1900 */
[----:B------:R-:W5:Y:S04]  /*0530*/  LDG.E R17, desc[UR12][R2.64+0x14] ;  /* 0x0000140c02117981 */ /* 0x000f68000c1e1900 */
[----:B------:R-:W5:Y:S04]  /*0540*/  LDG.E R19, desc[UR12][R2.64+0x18] ;  /* 0x0000180c02137981 */ /* 0x000f68000c1e1900 */
[----:B------:R-:W5:Y:S01]  /*0550*/  LDG.E R21, desc[UR12][R2.64+0x1c] ;  /* 0x00001c0c02157981 */ /* 0x000f62000c1e1900 */
[----:B------:R-:W-:Y:S01]  /*0560*/  UIADD3 UR4, UPT, UPT, UR4, 0x8, URZ ;  /* 0x0000000804047890 */ /* 0x000fe2000fffe0ff */
        /* <DEDUP_REMOVED lines=8> */
.L_x_61:
        /* <DEDUP_REMOVED lines=11> */
[----:B------:R-:W5:Y:S01]  /*06a0*/  LDG.E R13, desc[UR12][R2.64+0xc] ;  /* 0x00000c0c020d7981 */ /* 0x000f62000c1e1900 */
[----:B------:R-:W-:Y:S01]  /*06b0*/  UIADD3 UR4, UPT, UPT, UR4, 0x4, URZ ;  /* 0x0000000404047890 */ /* 0x000fe2000fffe0ff */
[----:B--2---:R-:W-:-:S04]  /*06c0*/  FADD R9, R0, R9 ;  /* 0x0000000900097221 */ /* 0x004fc80000000000 */
[----:B---3--:R-:W-:-:S04]  /*06d0*/  FADD R8, R9, R8 ;  /* 0x0000000809087221 */ /* 0x008fc80000000000 */
[----:B----4-:R-:W-:-:S04]  /*06e0*/  FADD R8, R8, R11 ;  /* 0x0000000b08087221 */ /* 0x010fc80000000000 */
[----:B-----5:R-:W-:-:S07]  /*06f0*/  FADD R0, R8, R13 ;  /* 0x0000000d08007221 */ /* 0x020fce0000000000 */
.L_x_62:
[----:B------:R-:W-:Y:S05]  /*0700*/  BRA.U !UP1, `(.L_x_58) ;  /* 0x0000000109287547 */ /* 0x000fea000b800000 */
[----:B------:R-:W0:Y:S01]  /*0710*/  LDC.64 R8, c[0x0][0x380] ;  /* 0x0000e000ff087b82 */ /* 0x000e220000000a00 */
[----:B------:R-:W-:Y:S01]  /*0720*/  IADD3 R7, PT, PT, R7, UR4, RZ ;  /* 0x0000000407077c10 */ /* 0x000fe2000fffe0ff */
[----:B------:R-:W-:-:S12]  /*0730*/  UIADD3 UR5, UPT, UPT, -UR5, URZ, URZ ;  /* 0x000000ff05057290 */ /* 0x000fd8000fffe1ff */
.L_x_63:
[----:B0-----:R-:W-:-:S06]  /*0740*/  IMAD.WIDE R2, R7, 0x4, R8 ;  /* 0x0000000407027825 */ /* 0x001fcc00078e0208 */
[----:B------:R-:W2:Y:S01]  /*0750*/  LDG.E R3, desc[UR12][R2.64] ;  /* 0x0000000c02037981 */ /* 0x000ea2000c1e1900 */
[----:B------:R-:W-:Y:S01]  /*0760*/  UIADD3 UR5, UPT, UPT, UR5, 0x1, URZ ;  /* 0x0000000105057890 */ /* 0x000fe2000fffe0ff */
[----:B------:R-:W-:-:S03]  /*0770*/  IADD3 R7, PT, PT, R7, 0x1, RZ ;  /* 0x0000000107077810 */ /* 0x000fc60007ffe0ff */
[----:B------:R-:W-:Y:S01]  /*0780*/  UISETP.NE.AND UP0, UPT, UR5, URZ, UPT ;  /* 0x000000ff0500728c */ /* 0x000fe2000bf05270 */
[----:B--2---:R-:W-:-:S08]  /*0790*/  FADD R0, R3, R0 ;  /* 0x0000000003007221 */ /* 0x004fd00000000000 */
[----:B------:R-:W-:Y:S05]  /*07a0*/  BRA.U UP0, `(.L_x_63) ;  /* 0xfffffffd00e47547 */ /* 0x000fea000b83ffff */
.L_x_58:
[----:B------:R-:W0:Y:S08]  /*07b0*/  LDC.64 R2, c[0x0][0x3a0] ;  /* 0x0000e800ff027b82 */ /* 0x000e300000000a00 */
[----:B------:R-:W1:Y:S01]  /*07c0*/  LDC.64 R8, c[0x0][0x388] ;  /* 0x0000e200ff087b82 */ /* 0x000e620000000a00 */
[----:B0-----:R-:W-:-:S06]  /*07d0*/  IMAD.WIDE.U32 R2, R4, 0x4, R2 ;  /* 0x0000000404027825 */ /* 0x001fcc00078e0002 */
[----:B------:R-:W2:Y:S01]  /*07e0*/  LDG.E R3, desc[UR12][R2.64] ;  /* 0x0000000c02037981 */ /* 0x000ea2000c1e1900 */
[----:B------:R-:W-:-:S04]  /*07f0*/  IMAD R5, R4, UR11, R5 ;  /* 0x0000000b04057c24 */ /* 0x000fc8000f8e0205 */
[----:B------:R-:W-:-:S04]  /*0800*/  IMAD R5, R5, UR11, R6 ;  /* 0x0000000b05057c24 */ /* 0x000fc8000f8e0206 */
[----:B-1----:R-:W-:-:S04]  /*0810*/  IMAD.WIDE R4, R5, 0x4, R8 ;  /* 0x0000000405047825 */ /* 0x002fc800078e0208 */
[----:B--2---:R-:W-:-:S05]  /*0820*/  FADD R7, R3, R0 ;  /* 0x0000000003077221 */ /* 0x004fca0000000000 */
[----:B------:R-:W-:Y:S01]  /*0830*/  STG.E desc[UR12][R4.64], R7 ;  /* 0x0000000704007986 */ /* 0x000fe2000c10190c */
[----:B------:R-:W-:Y:S05]  /*0840*/  EXIT ;  /* 0x000000000000794d */ /* 0x000fea0003800000 */
.L_x_64:
        /* <DEDUP_REMOVED lines=11> */
.L_x_82:


//--------------------- .text._Z14conv_kernel_p1PfS_iS_iiii --------------------------
	.section	.text._Z14conv_kernel_p1PfS_iS_iiii,"ax",@progbits
	.align	128
        .global         _Z14conv_kernel_p1PfS_iS_iiii
        .type           _Z14conv_kernel_p1PfS_iS_iiii,@function
        .size           _Z14conv_kernel_p1PfS_iS_iiii,(.L_x_83 - _Z14conv_kernel_p1PfS_iS_iiii)
        .other          _Z14conv_kernel_p1PfS_iS_iiii,@"STO_CUDA_ENTRY STV_DEFAULT"
_Z14conv_kernel_p1PfS_iS_iiii:
.text._Z14conv_kernel_p1PfS_iS_iiii:
[----:B------:R-:W-:Y:S01]  /*0000*/  LDC R1, c[0x0][0x37c] ;  /* 0x0000df00ff017b82 */ /* 0x000fe20000000800 */
[----:B------:R-:W0:Y:S07]  /*0010*/  S2R R4, SR_CTAID.X ;  /* 0x0000000000047919 */ /* 0x000e2e0000002500 */
[----:B------:R-:W0:Y:S01]  /*0020*/  LDC R3, c[0x0][0x3a8] ;  /* 0x0000ea00ff037b82 */ /* 0x000e220000000800 */
[----:B------:R-:W1:Y:S01]  /*0030*/  LDCU UR5, c[0x0][0x390] ;  /* 0x00007200ff0577ac */ /* 0x000e620008000800 */
[----:B------:R-:W2:Y:S01]  /*0040*/  S2R R5, SR_TID.X ;  /* 0x0000000000057919 */ /* 0x000ea20000002100 */
[----:B------:R-:W2:Y:S05]  /*0050*/  S2R R0, SR_TID.Y ;  /* 0x0000000000007919 */ /* 0x000eaa0000002200 */
[----:B------:R-:W3:Y:S08]  /*0060*/  S2UR UR4, SR_CTAID.Y ;  /* 0x00000000000479c3 */ /* 0x000ef00000002600 */
[----:B------:R-:W3:Y:S01]  /*0070*/  LDC.64 R6, c[0x0][0x3a0] ;  /* 0x0000e800ff067b82 */ /* 0x000ee20000000a00 */
[----:B0-----:R-:W-:-:S02]  /*0080*/  ISETP.GE.AND P0, PT, R4, R3, PT ;  /* 0x000000030400720c */ /* 0x001fc40003f06270 */
[----:B-1----:R-:W-:Y:S02]  /*0090*/  MOV R3, UR5 ;  /* 0x0000000500037c02 */ /* 0x002fe40008000f00 */
[----:B--2---:R-:W-:Y:S02]  /*00a0*/  VIMNMX R9, PT, PT, R5, R0, !PT ;  /* 0x0000000005097248 */ /* 0x004fe40007fe0100 */
[----:B---3--:R-:W-:Y:S01]  /*00b0*/  ISETP.LE.OR P0, PT, R7, UR4, P0 ;  /* 0x0000000407007c0c */ /* 0x008fe20008703670 */
[----:B------:R-:W-:Y:S01]  /*00c0*/  IMAD R7, R4, R7, UR4 ;  /* 0x0000000404077e24 */ /* 0x000fe2000f8e0207 */
[----:B------:R-:W-:-:S04]  /*00d0*/  IADD3 R2, PT, PT, R3, -R6, RZ ;  /* 0x8000000603027210 */ /* 0x000fc80007ffe0ff */
[----:B------:R-:W-:-:S13]  /*00e0*/  ISETP.GT.OR P0, PT, R9, R2, P0 ;  /* 0x000000020900720c */ /* 0x000fda0000704670 */
[----:B------:R-:W-:Y:S05]  /*00f0*/  @P0 EXIT ;  /* 0x000000000000094d */ /* 0x000fea0003800000 */
[----:B------:R-:W-:Y:S01]  /*0100*/  ISETP.GE.AND P0, PT, R6, 0x1, PT ;  /* 0x000000010600780c */ /* 0x000fe20003f06270 */
[----:B------:R-:W0:Y:S01]  /*0110*/  LDCU.64 UR8, c[0x0][0x358] ;  /* 0x00006b00ff0877ac */ /* 0x000e220008000a00 */
[----:B------:R-:W-:-:S11]  /*0120*/  HFMA2 R19, -RZ, RZ, 0, 0 ;  /* 0x00000000ff137431 */ /* 0x000fd600000001ff */
[----:B------:R-:W-:Y:S05]  /*0130*/  @!P0 BRA `(.L_x_65) ;  /* 0x0000000800948947 */ /* 0x000fea0003800000 */
[----:B------:R-:W1:Y:S01]  /*0140*/  LDCU.64 UR6, c[0x0][0x398] ;  /* 0x00007300ff0677ac */ /* 0x000e620008000a00 */
[C---:B------:R-:W-:Y:S01]  /*0150*/  LOP3.LUT R9, R6.reuse, 0x7ffffff0, RZ, 0xc0, !PT ;  /* 0x7ffffff006097812 */ /* 0x040fe200078ec0ff */
[----:B------:R-:W-:Y:S01]  /*0160*/  IMAD R11, R3, UR4, R5 ;  /* 0x00000004030b7c24 */ /* 0x000fe2000f8e0205 */
[C---:B------:R-:W-:Y:S01]  /*0170*/  LOP3.LUT R4, R6.reuse, 0xf, RZ, 0xc0, !PT ;  /* 0x0000000f06047812 */ /* 0x040fe200078ec0ff */
[----:B------:R-:W-:Y:S01]  /*0180*/  UMOV UR4, URZ ;  /* 0x000000ff00047c82 */ /* 0x000fe20008000000 */
[C---:B------:R-:W-:Y:S02]  /*0190*/  LOP3.LUT R8, R6.reuse, 0x7, RZ, 0xc0, !PT ;  /* 0x0000000706087812 */ /* 0x040fe400078ec0ff */
[----:B------:R-:W-:Y:S02]  /*01a0*/  LOP3.LUT R10, R6, 0x3, RZ, 0xc0, !PT ;  /* 0x00000003060a7812 */ /* 0x000fe400078ec0ff */
[----:B------:R-:W-:Y:S02]  /*01b0*/  MOV R19, RZ ;  /* 0x000000ff00137202 */ /* 0x000fe40000000f00 */
[----:B------:R-:W-:Y:S01]  /*01c0*/  IADD3 R12, PT, PT, -R9, RZ, RZ ;  /* 0x000000ff090c7210 */ /* 0x000fe20007ffe1ff */
[----:B-1----:R-:W-:-:S04]  /*01d0*/  UIADD3 UR5, UP0, UPT, UR6, 0x20, URZ ;  /* 0x0000002006057890 */ /* 0x002fc8000ff1e0ff */
[----:B------:R-:W-:-:S12]  /*01e0*/  UIADD3.X UR6, UPT, UPT, URZ, UR7, URZ, UP0, !UPT ;  /* 0x00000007ff067290 */ /* 0x000fd800087fe4ff */
.L_x_71:
[----:B------:R-:W1:Y:S01]  /*01f0*/  LDC R6, c[0x0][0x3a0] ;  /* 0x0000e800ff067b82 */ /* 0x000e620000000800 */
[----:B------:R-:W-:Y:S02]  /*0200*/  IADD3 R18, PT, PT, R11, UR4, RZ ;  /* 0x000000040b127c10 */ /* 0x000fe4000fffe0ff */
[----:B------:R-:W-:-:S05]  /*0210*/  MOV R13, RZ ;  /* 0x000000ff000d7202 */ /* 0x000fca0000000f00 */
[----:B------:R-:W2:Y:S01]  /*0220*/  LDC R3, c[0x0][0x390] ;  /* 0x0000e400ff037b82 */ /* 0x000ea20000000800 */
[----:B-1----:R-:W-:Y:S01]  /*0230*/  ISETP.GE.U32.AND P1, PT, R6, 0x10, PT ;  /* 0x000000100600780c */ /* 0x002fe20003f26070 */
[----:B------:R-:W-:Y:S01]  /*0240*/  IMAD R15, R7, R6, UR4 ;  /* 0x00000004070f7e24 */ /* 0x000fe2000f8e0206 */
[----:B------:R-:W-:-:S03]  /*0250*/  UIADD3 UR4, UPT, UPT, UR4, 0x1, URZ ;  /* 0x0000000104047890 */ /* 0x000fc6000fffe0ff */
[----:B------:R-:W-:-:S03]  /*0260*/  IMAD R2, R15, R6, RZ ;  /* 0x000000060f027224 */ /* 0x000fc600078e02ff */
[----:B------:R-:W-:Y:S01]  /*0270*/  ISETP.NE.AND P0, PT, R6, UR4, PT ;  /* 0x0000000406007c0c */ /* 0x000fe2000bf05270 */
[----:B--2---:R-:W-:-:S04]  /*0280*/  IMAD R18, R18, R3, R0 ;  /* 0x0000000312127224 */ /* 0x004fc800078e0200 */
[----:B------:R-:W-:Y:S08]  /*0290*/  @!P1 BRA `(.L_x_66) ;  /* 0x0000000000f89947 */ /* 0x000ff00003800000 */
[----:B------:R-:W-:Y:S02]  /*02a0*/  MOV R21, R2 ;  /* 0x0000000200157202 */ /* 0x000fe40000000f00 */
[----:B------:R-:W-:Y:S02]  /*02b0*/  MOV R23, R18 ;  /* 0x0000001200177202 */ /* 0x000fe40000000f00 */
[----:B------:R-:W-:-:S07]  /*02c0*/  MOV R13, R12 ;  /* 0x0000000c000d7202 */ /* 0x000fce0000000f00 */
.L_x_67:
[----:B------:R-:W1:Y:S01]  /*02d0*/  LDC.64 R14, c[0x0][0x380] ;  /* 0x0000e000ff0e7b82 */ /* 0x000e620000000a00 */
[----:B------:R-:W-:Y:S02]  /*02e0*/  MOV R16, UR5 ;  /* 0x0000000500107c02 */ /* 0x000fe40008000f00 */
[----:B------:R-:W-:-:S03]  /*02f0*/  MOV R17, UR6 ;  /* 0x0000000600117c02 */ /* 0x000fc60008000f00 */
[----:B------:R-:W-:-:S05]  /*0300*/  IMAD.WIDE R16, R21, 0x4, R16 ;  /* 0x0000000415107825 */ /* 0x000fca00078e0210 */
[----:B0-----:R-:W2:Y:S04]  /*0310*/  LDG.E R22, desc[UR8][R16.64+-0x20] ;  /* 0xffffe00810167981 */ /* 0x001ea8000c1e1900 */
[----:B------:R-:W3:Y:S04]  /*0320*/  LDG.E R24, desc[UR8][R16.64+-0x1c] ;  /* 0xffffe40810187981 */ /* 0x000ee8000c1e1900 */
[----:B------:R-:W4:Y:S01]  /*0330*/  LDG.E R26, desc[UR8][R16.64+0x14] ;  /* 0x00001408101a7981 */ /* 0x000f22000c1e1900 */
[----:B-1----:R-:W-:-:S03]  /*0340*/  IMAD.WIDE R14, R23, 0x4, R14 ;  /* 0x00000004170e7825 */ /* 0x002fc600078e020e */
[----:B------:R-:W5:Y:S04]  /*0350*/  LDG.E R28, desc[UR8][R16.64+0x18] ;  /* 0x00001808101c7981 */ /* 0x000f68000c1e1900 */
[----:B------:R-:W2:Y:S04]  /*0360*/  LDG.E R20, desc[UR8][R14.64] ;  /* 0x000000080e147981 */ /* 0x000ea8000c1e1900 */
[----:B------:R-:W3:Y:S04]  /*0370*/  LDG.E R25, desc[UR8][R14.64+0x4] ;  /* 0x000004080e197981 */ /* 0x000ee8000c1e1900 */
[----:B------:R-:W5:Y:S01]  /*0380*/  LDG.E R29, desc[UR8][R16.64+0x1c] ;  /* 0x00001c08101d7981 */ /* 0x000f62000c1e1900 */
[----:B--2---:R-:W-:-:S03]  /*0390*/  FFMA R20, R20, R22, R19 ;  /* 0x0000001614147223 */ /* 0x004fc60000000013 */
[----:B------:R-:W2:Y:S04]  /*03a0*/  LDG.E R19, desc[UR8][R14.64+0x8] ;  /* 0x000008080e137981 */ /* 0x000ea8000c1e1900 */
[----:B------:R-:W2:Y:S01]  /*03b0*/  LDG.E R22, desc[UR8][R16.64+-0x18] ;  /* 0xffffe80810167981 */ /* 0x000ea2000c1e1900 */
[----:B---3--:R-:W-:-:S03]  /*03c0*/  FFMA R20, R25, R24, R20 ;  /* 0x0000001819147223 */ /* 0x008fc60000000014 */
[----:B------:R-:W3:Y:S04]  /*03d0*/  LDG.E R24, desc[UR8][R14.64+0xc] ;  /* 0x00000c080e187981 */ /* 0x000ee8000c1e1900 */
[----:B------:R-:W3:Y:S01]  /*03e0*/  LDG.E R25, desc[UR8][R16.64+-0x14] ;  /* 0xffffec0810197981 */ /* 0x000ee2000c1e1900 */
        /* <DEDUP_REMOVED lines=28> */
[----:B------:R-:W4:Y:S04]  /*05b0*/  LDG.E R25, desc[UR8][R14.64+0x34] ;  /* 0x000034080e197981 */ /* 0x000f28000c1e1900 */
[----:B------:R-:W5:Y:S04]  /*05c0*/  LDG.E R22, desc[UR8][R14.64+0x38] ;  /* 0x000038080e167981 */ /* 0x000f68000c1e1900 */
[----:B------:R-:W3:Y:S01]  /*05d0*/  LDG.E R24, desc[UR8][R14.64+0x3c] ;  /* 0x00003c080e187981 */ /* 0x000ee2000c1e1900 */
[----:B------:R-:W-:-:S04]  /*05e0*/  IADD3 R13, PT, PT, R13, 0x10, RZ ;  /* 0x000000100d0d7810 */ /* 0x000fc80007ffe0ff */
[----:B------:R-:W-:Y:S02]  /*05f0*/  ISETP.NE.AND P1, PT, R13, RZ, PT ;  /* 0x000000ff0d00720c */ /* 0x000fe40003f25270 */
[----:B------:R-:W-:Y:S02]  /*0600*/  IADD3 R23, PT, PT, R23, 0x10, RZ ;  /* 0x0000001017177810 */ /* 0x000fe40007ffe0ff */
[----:B------:R-:W-:Y:S01]  /*0610*/  IADD3 R21, PT, PT, R21, 0x10, RZ ;  /* 0x0000001015157810 */ /* 0x000fe20007ffe0ff */
[----:B--2---:R-:W-:-:S04]  /*0620*/  FFMA R20, R20, R19, R27 ;  /* 0x0000001314147223 */ /* 0x004fc8000000001b */
[----:B----4-:R-:W-:-:S04]  /*0630*/  FFMA R25, R25, R26, R20 ;  /* 0x0000001a19197223 */ /* 0x010fc80000000014 */
[----:B-----5:R-:W-:-:S04]  /*0640*/  FFMA R25, R22, R28, R25 ;  /* 0x0000001c16197223 */ /* 0x020fc80000000019 */
[----:B---3--:R-:W-:Y:S01]  /*0650*/  FFMA R19, R24, R29, R25 ;  /* 0x0000001d18137223 */ /* 0x008fe20000000019 */
[----:B------:R-:W-:Y:S06]  /*0660*/  @P1 BRA `(.L_x_67) ;  /* 0xfffffffc00181947 */ /* 0x000fec000383ffff */
[----:B------:R-:W-:-:S07]  /*0670*/  MOV R13, R9 ;  /* 0x00000009000d7202 */ /* 0x000fce0000000f00 */
.L_x_66:
[----:B------:R-:W-:-:S13]  /*0680*/  ISETP.NE.AND P1, PT, R4, RZ, PT ;  /* 0x000000ff0400720c */ /* 0x000fda0003f25270 */
[----:B------:R-:W-:Y:S05]  /*0690*/  @!P1 BRA `(.L_x_68) ;  /* 0x0000000400389947 */ /* 0x000fea0003800000 */
[----:B------:R-:W-:Y:S02]  /*06a0*/  IADD3 R14, PT, PT, R4, -0x1, RZ ;  /* 0xffffffff040e7810 */ /* 0x000fe40007ffe0ff */
[----:B------:R-:W-:Y:S02]  /*06b0*/  ISETP.NE.AND P2, PT, R8, RZ, PT ;  /* 0x000000ff0800720c */ /* 0x000fe40003f45270 */
[----:B------:R-:W-:-:S13]  /*06c0*/  ISETP.GE.U32.AND P1, PT, R14, 0x7, PT ;  /* 0x000000070e00780c */ /* 0x000fda0003f26070 */
[----:B------:R-:W-:Y:S05]  /*06d0*/  @!P1 BRA `(.L_x_69) ;  /* 0x00000000007c9947 */ /* 0x000fea0003800000 */
[----:B------:R-:W1:Y:S01]  /*06e0*/  LDC.64 R14, c[0x0][0x380] ;  /* 0x0000e000ff0e7b82 */ /* 0x000e620000000a00 */
[-C--:B------:R-:W-:Y:S02]  /*06f0*/  IADD3 R21, PT, PT, R18, R13.reuse, RZ ;  /* 0x0000000d12157210 */ /* 0x080fe40007ffe0ff */
[----:B------:R-:W-:-:S05]  /*0700*/  IADD3 R23, PT, PT, R2, R13, RZ ;  /* 0x0000000d02177210 */ /* 0x000fca0007ffe0ff */
[----:B------:R-:W2:Y:S01]  /*0710*/  LDC.64 R16, c[0x0][0x398] ;  /* 0x0000e600ff107b82 */ /* 0x000ea20000000a00 */
[----:B-1----:R-:W-:-:S05]  /*0720*/  IMAD.WIDE R14, R21, 0x4, R14 ;  /* 0x00000004150e7825 */ /* 0x002fca00078e020e */
[----:B0-----:R-:W3:Y:S01]  /*0730*/  LDG.E R20, desc[UR8][R14.64] ;  /* 0x000000080e147981 */ /* 0x001ee2000c1e1900 */
[----:B--2---:R-:W-:-:S03]  /*0740*/  IMAD.WIDE R16, R23, 0x4, R16 ;  /* 0x0000000417107825 */ /* 0x004fc600078e0210 */
[----:B------:R-:W2:Y:S04]  /*0750*/  LDG.E R25, desc[UR8][R14.64+0x8] ;  /* 0x000008080e197981 */ /* 0x000ea8000c1e1900 */
[----:B------:R-:W3:Y:S04]  /*0760*/  LDG.E R21, desc[UR8][R16.64] ;  /* 0x0000000810157981 */ /* 0x000ee8000c1e1900 */
[----:B------:R-:W4:Y:S04]  /*0770*/  LDG.E R23, desc[UR8][R14.64+0x4] ;  /* 0x000004080e177981 */ /* 0x000f28000c1e1900 */
[----:B------:R-:W4:Y:S04]  /*0780*/  LDG.E R22, desc[UR8][R16.64+0x4] ;  /* 0x0000040810167981 */ /* 0x000f28000c1e1900 */
[----:B------:R-:W2:Y:S04]  /*0790*/  LDG.E R24, desc[UR8][R16.64+0x8] ;  /* 0x0000080810187981 */ /* 0x000ea8000c1e1900 */
[----:B------:R-:W5:Y:S04]  /*07a0*/  LDG.E R26, desc[UR8][R16.64+0x10] ;  /* 0x00001008101a7981 */ /* 0x000f68000c1e1900 */
[----:B------:R-:W5:Y:S04]  /*07b0*/  LDG.E R27, desc[UR8][R16.64+0x14] ;  /* 0x00001408101b7981 */ /* 0x000f68000c1e1900 */
[----:B------:R-:W5:Y:S01]  /*07c0*/  LDG.E R29, desc[UR8][R16.64+0x1c] ;  /* 0x00001c08101d7981 */ /* 0x000f62000c1e1900 */
[----:B---3--:R-:W-:-:S03]  /*07d0*/  FFMA R20, R20, R21, R19 ;  /* 0x0000001514147223 */ /* 0x008fc60000000013 */
[----:B------:R-:W3:Y:S04]  /*07e0*/  LDG.E R19, desc[UR8][R14.64+0xc] ;  /* 0x00000c080e137981 */ /* 0x000ee8000c1e1900 */
[----:B------:R-:W5:Y:S01]  /*07f0*/  LDG.E R21, desc[UR8][R14.64+0x18] ;  /* 0x000018080e157981 */ /* 0x000f62000c1e1900 */
[----:B----4-:R-:W-:-:S03]  /*0800*/  FFMA R22, R23, R22, R20 ;  /* 0x0000001617167223 */ /* 0x010fc60000000014 */
[----:B------:R-:W3:Y:S01]  /*0810*/  LDG.E R20, desc[UR8][R16.64+0xc] ;  /* 0x00000c0810147981 */ /* 0x000ee2000c1e1900 */
[----:B--2---:R-:W-:-:S03]  /*0820*/  FFMA R28, R25, R24, R22 ;  /* 0x00000018191c7223 */ /* 0x004fc60000000016 */
[----:B------:R-:W5:Y:S04]  /*0830*/  LDG.E R25, desc[UR8][R14.64+0x10] ;  /* 0x000010080e197981 */ /* 0x000f68000c1e1900 */
[----:B------:R-:W2:Y:S04]  /*0840*/  LDG.E R22, desc[UR8][R14.64+0x14] ;  /* 0x000014080e167981 */ /* 0x000ea8000c1e1900 */
[----:B------:R-:W4:Y:S04]  /*0850*/  LDG.E R24, desc[UR8][R16.64+0x18] ;  /* 0x0000180810187981 */ /* 0x000f28000c1e1900 */
[----:B------:R-:W4:Y:S01]  /*0860*/  LDG.E R23, desc[UR8][R14.64+0x1c] ;  /* 0x00001c080e177981 */ /* 0x000f22000c1e1900 */
[----:B------:R-:W-:Y:S01]  /*0870*/  IADD3 R13, PT, PT, R13, 0x8, RZ ;  /* 0x000000080d0d7810 */ /* 0x000fe20007ffe0ff */
[----:B---3--:R-:W-:-:S04]  /*0880*/  FFMA R20, R19, R20, R28 ;  /* 0x0000001413147223 */ /* 0x008fc8000000001c */
[----:B-----5:R-:W-:-:S04]  /*0890*/  FFMA R25, R25, R26, R20 ;  /* 0x0000001a19197223 */ /* 0x020fc80000000014 */
[----:B--2---:R-:W-:-:S04]  /*08a0*/  FFMA R22, R22, R27, R25 ;  /* 0x0000001b16167223 */ /* 0x004fc80000000019 */
[----:B----4-:R-:W-:-:S04]  /*08b0*/  FFMA R22, R21, R24, R22 ;  /* 0x0000001815167223 */ /* 0x010fc80000000016 */
[----:B------:R-:W-:-:S07]  /*08c0*/  FFMA R19, R23, R29, R22 ;  /* 0x0000001d17137223 */ /* 0x000fce0000000016 */
.L_x_69:
        /* <DEDUP_REMOVED lines=18> */
[----:B------:R-:W5:Y:S01]  /*09f0*/  LDG.E R26, desc[UR8][R14.64+0xc] ;  /* 0x00000c080e1a7981 */ /* 0x000f62000c1e1900 */
[----:B------:R-:W-:Y:S01]  /*0a00*/  IADD3 R13, PT, PT, R13, 0x4, RZ ;  /* 0x000000040d0d7810 */ /* 0x000fe20007ffe0ff */
[----:B---3--:R-:W-:-:S04]  /*0a10*/  FFMA R20, R20, R21, R19 ;  /* 0x0000001514147223 */ /* 0x008fc80000000013 */
[----:B----4-:R-:W-:-:S04]  /*0a20*/  FFMA R20, R23, R22, R20 ;  /* 0x0000001617147223 */ /* 0x010fc80000000014 */
[----:B--2---:R-:W-:-:S04]  /*0a30*/  FFMA R20, R25, R24, R20 ;  /* 0x0000001819147223 */ /* 0x004fc80000000014 */
[----:B-----5:R-:W-:-:S07]  /*0a40*/  FFMA R19, R27, R26, R20 ;  /* 0x0000001a1b137223 */ /* 0x020fce0000000014 */
.L_x_70:
[----:B------:R-:W-:Y:S05]  /*0a50*/  @!P2 BRA `(.L_x_68) ;  /* 0x000000000048a947 */ /* 0x000fea0003800000 */
[----:B------:R-:W1:Y:S01]  /*0a60*/  LDC.64 R14, c[0x0][0x380] ;  /* 0x0000e000ff0e7b82 */ /* 0x000e620000000a00 */
[-C--:B------:R-:W-:Y:S02]  /*0a70*/  IADD3 R21, PT, PT, R18, R13.reuse, RZ ;  /* 0x0000000d12157210 */ /* 0x080fe40007ffe0ff */
[----:B------:R-:W-:-:S05]  /*0a80*/  IADD3 R13, PT, PT, R2, R13, RZ ;  /* 0x0000000d020d7210 */ /* 0x000fca0007ffe0ff */
[----:B------:R-:W2:Y:S01]  /*0a90*/  LDC.64 R16, c[0x0][0x398] ;  /* 0x0000e600ff107b82 */ /* 0x000ea20000000a00 */
[----:B-1----:R-:W-:-:S05]  /*0aa0*/  IMAD.WIDE R14, R21, 0x4, R14 ;  /* 0x00000004150e7825 */ /* 0x002fca00078e020e */
[----:B0-----:R-:W3:Y:S01]  /*0ab0*/  LDG.E R2, desc[UR8][R14.64] ;  /* 0x000000080e027981 */ /* 0x001ee2000c1e1900 */
[----:B--2---:R-:W-:-:S05]  /*0ac0*/  IMAD.WIDE R16, R13, 0x4, R16 ;  /* 0x000000040d107825 */ /* 0x004fca00078e0210 */
[----:B------:R-:W3:Y:S01]  /*0ad0*/  LDG.E R13, desc[UR8][R16.64] ;  /* 0x00000008100d7981 */ /* 0x000ee2000c1e1900 */
[----:B------:R-:W-:Y:S01]  /*0ae0*/  ISETP.NE.AND P1, PT, R10, 0x1, PT ;  /* 0x000000010a00780c */ /* 0x000fe20003f25270 */
[----:B---3--:R-:W-:-:S12]  /*0af0*/  FFMA R19, R2, R13, R19 ;  /* 0x0000000d02137223 */ /* 0x008fd80000000013 */
[----:B------:R-:W-:Y:S05]  /*0b00*/  @!P1 BRA `(.L_x_68) ;  /* 0x00000000001c9947 */ /* 0x000fea0003800000 */
[----:B------:R-:W-:Y:S01]  /*0b10*/  ISETP.NE.AND P1, PT, R10, 0x2, PT ;  /* 0x000000020a00780c */ /* 0x000fe20003f25270 */
[----:B------:R-:W2:Y:S04]  /*0b20*/  LDG.E R2, desc[UR8][R14.64+0x4] ;  /* 0x000004080e027981 */ /* 0x000ea8000c1e1900 */
[----:B------:R-:W2:Y:S08]  /*0b30*/  LDG.E R13, desc[UR8][R16.64+0x4] ;  /* 0x00000408100d7981 */ /* 0x000eb0000c1e1900 */
[----:B------:R-:W3:Y:S04]  /*0b40*/  @P1 LDG.E R18, desc[UR8][R14.64+0x8] ;  /* 0x000008080e121981 */ /* 0x000ee8000c1e1900 */
[----:B------:R-:W3:Y:S01]  /*0b50*/  @P1 LDG.E R20, desc[UR8][R16.64+0x8] ;  /* 0x0000080810141981 */ /* 0x000ee2000c1e1900 */
[----:B--2---:R-:W-:-:S04]  /*0b60*/  FFMA R19, R2, R13, R19 ;  /* 0x0000000d02137223 */ /* 0x004fc80000000013 */
[----:B---3--:R-:W-:-:S07]  /*0b70*/  @P1 FFMA R19, R18, R20, R19 ;  /* 0x0000001412131223 */ /* 0x008fce0000000013 */
.L_x_68:
[----:B------:R-:W-:Y:S05]  /*0b80*/  @P0 BRA `(.L_x_71) ;  /* 0xfffffff400980947 */ /* 0x000fea000383ffff */
.L_x_65:
[----:B------:R-:W1:Y:S01]  /*0b90*/  LDCU UR4, c[0x0][0x3ac] ;  /* 0x00007580ff0477ac */ /* 0x000e620008000800 */
[----:B------:R-:W-:Y:S01]  /*0ba0*/  IADD3 R6, PT, PT, R3, 0x1, -R6 ;  /* 0x0000000103067810 */ /* 0x000fe20007ffe806 */
[----:B-1----:R-:W-:-:S09]  /*0bb0*/  UISETP.NE.AND UP0, UPT, UR4, URZ, UPT ;  /* 0x000000ff0400728c */ /* 0x002fd2000bf05270 */
[----:B------:R-:W-:Y:S05]  /*0bc0*/  BRA.U UP0, `(.L_x_72) ;  /* 0x0000000100247547 */ /* 0x000fea000b800000 */
[----:B------:R-:W1:Y:S01]  /*0bd0*/  LDCU UR4, c[0x0][0x3a8] ;  /* 0x00007500ff0477ac */ /* 0x000e620008000800 */
[----:B------:R-:W2:Y:S01]  /*0be0*/  LDC.64 R2, c[0x0][0x388] ;  /* 0x0000e200ff027b82 */ /* 0x000ea20000000a00 */
[----:B------:R-:W-:Y:S01]  /*0bf0*/  IMAD R0, R5, R6, R0 ;  /* 0x0000000605007224 */ /* 0x000fe200078e0200 */
[----:B------:R-:W1:Y:S02]  /*0c00*/  LDCU UR5, c[0x0][0x3a4] ;  /* 0x00007480ff0577ac */ /* 0x000e640008000800 */
[----:B-1----:R-:W-:-:S06]  /*0c10*/  UIMAD UR4, UR5, UR4, URZ ;  /* 0x00000004050472a4 */ /* 0x002fcc000f8e02ff */
[----:B------:R-:W-:-:S04]  /*0c20*/  IMAD R7, R0, UR4, R7 ;  /* 0x0000000400077c24 */ /* 0x000fc8000f8e0207 */
[----:B--2---:R-:W-:-:S05]  /*0c30*/  IMAD.WIDE R2, R7, 0x4, R2 ;  /* 0x0000000407027825 */ /* 0x004fca00078e0202 */
[----:B0-----:R-:W-:Y:S01]  /*0c40*/  STG.E desc[UR8][R2.64], R19 ;  /* 0x0000001302007986 */ /* 0x001fe2000c101908 */
[----:B------:R-:W-:Y:S05]  /*0c50*/  EXIT ;  /* 0x000000000000794d */ /* 0x000fea0003800000 */
.L_x_72:
[----:B------:R-:W1:Y:S01]  /*0c60*/  LDC.64 R2, c[0x0][0x388] ;  /* 0x0000e200ff027b82 */ /* 0x000e620000000a00 */
[----:B------:R-:W-:-:S04]  /*0c70*/  IMAD R5, R7, R6, R5 ;  /* 0x0000000607057224 */ /* 0x000fc800078e0205 */
[----:B------:R-:W-:-:S04]  /*0c80*/  IMAD R5, R5, R6, R0 ;  /* 0x0000000605057224 */ /* 0x000fc800078e0200 */
[----:B-1----:R-:W-:-:S05]  /*0c90*/  IMAD.WIDE R2, R5, 0x4, R2 ;  /* 0x0000000405027825 */ /* 0x002fca00078e0202 */
[----:B0-----:R-:W-:Y:S01]  /*0ca0*/  STG.E desc[UR8][R2.64], R19 ;  /* 0x0000001302007986 */ /* 0x001fe2000c101908 */
[----:B------:R-:W-:Y:S05]  /*0cb0*/  EXIT ;  /* 0x000000000000794d */ /* 0x000fea0003800000 */
.L_x_73:
        /* <DEDUP_REMOVED lines=12> */
.L_x_83:


//--------------------- .nv.shared.reserved.0     --------------------------
	.section	.nv.shared.reserved.0,"aw",@nobits
	.weak		__nv_reservedSMEM_offset_0_alias
	.size		__nv_reservedSMEM_offset_0_alias, 0, 64
	.other		__nv_reservedSMEM_offset_0_alias,@"STO_CUDA_RESERVED_SHARED STV_DEFAULT"
__nv_reservedSMEM_offset_0_alias:
	.zero		0
	.zero		64


//--------------------- .nv.constant0._Z11tanh_kernelPfS_i --------------------------
	.section	.nv.constant0._Z11tanh_kernelPfS_i,"a",@progbits
	.sectionflags	@""
	.align	4
.nv.constant0._Z11tanh_kernelPfS_i:
	.zero		916


//--------------------- .nv.constant0._Z11relu_kernelPfS_i --------------------------
	.section	.nv.constant0._Z11relu_kernelPfS_i,"a",@progbits
	.sectionflags	@""
	.align	4
.nv.constant0._Z11relu_kernelPfS_i:
	.zero		916


//--------------------- .nv.constant0._Z9fc_kernelPfS_S_S_ii --------------------------
	.section	.nv.constant0._Z9fc_kernelPfS_S_S_ii,"a",@progbits
	.sectionflags	@""
	.align	4
.nv.constant0._Z9fc_kernelPfS_S_S_ii:
	.zero		936


//--------------------- .nv.constant0._Z14avgpool_kernelPfS_iiii --------------------------
	.section	.nv.constant0._Z14avgpool_kernelPfS_iiii,"a",@progbits
	.sectionflags	@""
	.align	4
.nv.constant0._Z14avgpool_kernelPfS_iiii:
	.zero		928


//--------------------- .nv.constant0._Z14maxpool_kernelPfS_iiii --------------------------
	.section	.nv.constant0._Z14maxpool_kernelPfS_iiii,"a",@progbits
	.sectionflags	@""
	.align	4
.nv.constant0._Z14maxpool_kernelPfS_iiii:
	.zero		928


//--------------------- .nv.constant0._Z14conv_kernel_p2PfS_iiiS_ --------------------------
	.section	.nv.constant0._Z14conv_kernel_p2PfS_iiiS_,"a",@progbits
	.sectionflags	@""
	.align	4
.nv.constant0._Z14conv_kernel_p2PfS_iiiS_:
	.zero		936


//--------------------- .nv.constant0._Z14conv_kernel_p1PfS_iS_iiii --------------------------
	.section	.nv.constant0._Z14conv_kernel_p1PfS_iS_iiii,"a",@progbits
	.sectionflags	@""
	.align	4
.nv.constant0._Z14conv_kernel_p1PfS_iS_iiii:
	.zero		944


//--------------------- SYMBOLS --------------------------

	.type		.nv.reservedSmem.offset0,@object
	.size		.nv.reservedSmem.offset0,0x4
